	.target	sm_90a

	.elftype	@"ET_EXEC"


//--------------------- .note.nv.tkinfo           --------------------------
	.section	.note.nv.tkinfo,"",@"SHT_NOTE"
	.sectionflags	@"SHF_NOTE_NV_TKINFO"
	.tkinfo
        /*0018*/ 	.word	0x00000002
        /*0030*/ 	.string	""
        /*0030*/ 	.string	"ptxas"
        /*0030*/ 	.string	"Cuda compilation tools, release 13.0, V13.0.88"
        /*0030*/ 	.string	"Build cuda_13.0.r13.0/compiler.36424714_0"
        /*0030*/ 	.string	"-arch sm_90a -m 64 "



//--------------------- .note.nv.cuinfo           --------------------------
	.section	.note.nv.cuinfo,"",@"SHT_NOTE"
	.sectionflags	@"SHF_NOTE_NV_CUINFO"
        /*0018*/ 	.short	0x0002
        /*001a*/ 	.short	0x005a
        /*001c*/ 	.short	0x0082
	.zero		2


//--------------------- .nv.info                  --------------------------
	.section	.nv.info,"",@"SHT_CUDA_INFO"
	.align	4


	//----- nvinfo : EIATTR_REGCOUNT
	.align		4
        /*0000*/ 	.byte	0x04, 0x2f
        /*0002*/ 	.short	(.L_12 - .L_11)
	.align		4
.L_11:
        /*0004*/ 	.word	index@(_ZN7cutlass13device_kernelINS_4gemm6kernel13GemmUniversalIN4cute5tupleIJiiiiEEENS1_10collective13CollectiveMmaINS1_37MainloopSm90TmaGmmaWarpSpecializedFP8ILi6ENS5_IJNS4_1CILi1EEESB_SB_EEENS1_35KernelTmaWarpSpecializedCooperativeEEENS5_IJNSA_ILi128EEESF_NSA_ILi64EEEEEENS_12float_e4m3_tENS5_IJlSB_lEEESI_SJ_NS4_8TiledMMAINS4_8MMA_AtomIJNS4_4SM904GMMA31MMA_64x128x32_F32E4M3E4M3_SS_TNILNSN_7ScaleInE1ELSP_1EEEEEENS4_6LayoutINS5_IJNSA_ILi2EEESB_SB_EEENS5_IJSB_NSA_ILi0EEESV_EEEEENS5_IJNS4_10UnderscoreESY_SY_EEEEENS4_13SM90_TMA_LOADENS4_14ComposedLayoutINS4_7SwizzleILi2ELi4ELi3EEENS4_18smem_ptr_flag_bitsILi8EEENSS_INS5_IJNSA_ILi8EEESG_EEENS5_IJSG_SB_EEEEEEEvNS4_8identityES11_S1B_vS1C_EENS_8epilogue10collective6detail29Sm90TmaWarpSpecializedAdapterINS1F_15DefaultEpilogueISI_SJ_SJ_NS1E_6thread17LinearCombinationISI_Li1EffLNS1J_9ScaleType4KindE0ELNS_15FloatRoundStyleE2ESI_EENS1_15EpilogueDefaultEEEEEvvEEEEvNT_6ParamsE)
        /*0008*/ 	.word	0x000000a8


	//----- nvinfo : EIATTR_FRAME_SIZE
	.align		4
.L_12:
        /*000c*/ 	.byte	0x04, 0x11
        /*000e*/ 	.short	(.L_14 - .L_13)
	.align		4
.L_13:
        /*0010*/ 	.word	index@(_ZN7cutlass13device_kernelINS_4gemm6kernel13GemmUniversalIN4cute5tupleIJiiiiEEENS1_10collective13CollectiveMmaINS1_37MainloopSm90TmaGmmaWarpSpecializedFP8ILi6ENS5_IJNS4_1CILi1EEESB_SB_EEENS1_35KernelTmaWarpSpecializedCooperativeEEENS5_IJNSA_ILi128EEESF_NSA_ILi64EEEEEENS_12float_e4m3_tENS5_IJlSB_lEEESI_SJ_NS4_8TiledMMAINS4_8MMA_AtomIJNS4_4SM904GMMA31MMA_64x128x32_F32E4M3E4M3_SS_TNILNSN_7ScaleInE1ELSP_1EEEEEENS4_6LayoutINS5_IJNSA_ILi2EEESB_SB_EEENS5_IJSB_NSA_ILi0EEESV_EEEEENS5_IJNS4_10UnderscoreESY_SY_EEEEENS4_13SM90_TMA_LOADENS4_14ComposedLayoutINS4_7SwizzleILi2ELi4ELi3EEENS4_18smem_ptr_flag_bitsILi8EEENSS_INS5_IJNSA_ILi8EEESG_EEENS5_IJSG_SB_EEEEEEEvNS4_8identityES11_S1B_vS1C_EENS_8epilogue10collective6detail29Sm90TmaWarpSpecializedAdapterINS1F_15DefaultEpilogueISI_SJ_SJ_NS1E_6thread17LinearCombinationISI_Li1EffLNS1J_9ScaleType4KindE0ELNS_15FloatRoundStyleE2ESI_EENS1_15EpilogueDefaultEEEEEvvEEEEvNT_6ParamsE)
        /*0014*/ 	.word	0x00000000


	//----- nvinfo : EIATTR_MIN_STACK_SIZE
	.align		4
.L_14:
        /*0018*/ 	.byte	0x04, 0x12
        /*001a*/ 	.short	(.L_16 - .L_15)
	.align		4
.L_15:
        /*001c*/ 	.word	index@(_ZN7cutlass13device_kernelINS_4gemm6kernel13GemmUniversalIN4cute5tupleIJiiiiEEENS1_10collective13CollectiveMmaINS1_37MainloopSm90TmaGmmaWarpSpecializedFP8ILi6ENS5_IJNS4_1CILi1EEESB_SB_EEENS1_35KernelTmaWarpSpecializedCooperativeEEENS5_IJNSA_ILi128EEESF_NSA_ILi64EEEEEENS_12float_e4m3_tENS5_IJlSB_lEEESI_SJ_NS4_8TiledMMAINS4_8MMA_AtomIJNS4_4SM904GMMA31MMA_64x128x32_F32E4M3E4M3_SS_TNILNSN_7ScaleInE1ELSP_1EEEEEENS4_6LayoutINS5_IJNSA_ILi2EEESB_SB_EEENS5_IJSB_NSA_ILi0EEESV_EEEEENS5_IJNS4_10UnderscoreESY_SY_EEEEENS4_13SM90_TMA_LOADENS4_14ComposedLayoutINS4_7SwizzleILi2ELi4ELi3EEENS4_18smem_ptr_flag_bitsILi8EEENSS_INS5_IJNSA_ILi8EEESG_EEENS5_IJSG_SB_EEEEEEEvNS4_8identityES11_S1B_vS1C_EENS_8epilogue10collective6detail29Sm90TmaWarpSpecializedAdapterINS1F_15DefaultEpilogueISI_SJ_SJ_NS1E_6thread17LinearCombinationISI_Li1EffLNS1J_9ScaleType4KindE0ELNS_15FloatRoundStyleE2ESI_EENS1_15EpilogueDefaultEEEEEvvEEEEvNT_6ParamsE)
        /*0020*/ 	.word	0x00000000
.L_16:


//--------------------- .nv.compat                --------------------------
	.section	.nv.compat,"",@"SHT_CUDA_COMPAT_INFO"
	.align	4
        /*0000*/ 	.byte	0x02, 0x09, 0x01, 0x00, 0x02, 0x02, 0x04, 0x00, 0x02, 0x05, 0x05, 0x00, 0x03, 0x07, 0x01, 0x01
        /*0010*/ 	.byte	0x02, 0x03, 0x01, 0x00, 0x02, 0x06, 0x01, 0x00, 0x04, 0x0b, 0x08, 0x00, 0x00, 0x00, 0x00, 0x00
        /*0020*/ 	.byte	0x00, 0x00, 0x00, 0x00


//--------------------- .nv.info._ZN7cutlass13device_kernelINS_4gemm6kernel13GemmUniversalIN4cute5tupleIJiiiiEEENS1_10collective13CollectiveMmaINS1_37MainloopSm90TmaGmmaWarpSpecializedFP8ILi6ENS5_IJNS4_1CILi1EEESB_SB_EEENS1_35KernelTmaWarpSpecializedCooperativeEEENS5_IJNSA_ILi128EEESF_NSA_ILi64EEEEEENS_12float_e4m3_tENS5_IJlSB_lEEESI_SJ_NS4_8TiledMMAINS4_8MMA_AtomIJNS4_4SM904GMMA31MMA_64x128x32_F32E4M3E4M3_SS_TNILNSN_7ScaleInE1ELSP_1EEEEEENS4_6LayoutINS5_IJNSA_ILi2EEESB_SB_EEENS5_IJSB_NSA_ILi0EEESV_EEEEENS5_IJNS4_10UnderscoreESY_SY_EEEEENS4_13SM90_TMA_LOADENS4_14ComposedLayoutINS4_7SwizzleILi2ELi4ELi3EEENS4_18smem_ptr_flag_bitsILi8EEENSS_INS5_IJNSA_ILi8EEESG_EEENS5_IJSG_SB_EEEEEEEvNS4_8identityES11_S1B_vS1C_EENS_8epilogue10collective6detail29Sm90TmaWarpSpecializedAdapterINS1F_15DefaultEpilogueISI_SJ_SJ_NS1E_6thread17LinearCombinationISI_Li1EffLNS1J_9ScaleType4KindE0ELNS_15FloatRoundStyleE2ESI_EENS1_15EpilogueDefaultEEEEEvvEEEEvNT_6ParamsE --------------------------
	.section	.nv.info._ZN7cutlass13device_kernelINS_4gemm6kernel13GemmUniversalIN4cute5tupleIJiiiiEEENS1_10collective13CollectiveMmaINS1_37MainloopSm90TmaGmmaWarpSpecializedFP8ILi6ENS5_IJNS4_1CILi1EEESB_SB_EEENS1_35KernelTmaWarpSpecializedCooperativeEEENS5_IJNSA_ILi128EEESF_NSA_ILi64EEEEEENS_12float_e4m3_tENS5_IJlSB_lEEESI_SJ_NS4_8TiledMMAINS4_8MMA_AtomIJNS4_4SM904GMMA31MMA_64x128x32_F32E4M3E4M3_SS_TNILNSN_7ScaleInE1ELSP_1EEEEEENS4_6LayoutINS5_IJNSA_ILi2EEESB_SB_EEENS5_IJSB_NSA_ILi0EEESV_EEEEENS5_IJNS4_10UnderscoreESY_SY_EEEEENS4_13SM90_TMA_LOADENS4_14ComposedLayoutINS4_7SwizzleILi2ELi4ELi3EEENS4_18smem_ptr_flag_bitsILi8EEENSS_INS5_IJNSA_ILi8EEESG_EEENS5_IJSG_SB_EEEEEEEvNS4_8identityES11_S1B_vS1C_EENS_8epilogue10collective6detail29Sm90TmaWarpSpecializedAdapterINS1F_15DefaultEpilogueISI_SJ_SJ_NS1E_6thread17LinearCombinationISI_Li1EffLNS1J_9ScaleType4KindE0ELNS_15FloatRoundStyleE2ESI_EENS1_15EpilogueDefaultEEEEEvvEEEEvNT_6ParamsE,"",@"SHT_CUDA_INFO"
	.sectionflags	@""
	.align	4


	//----- nvinfo : EIATTR_CUDA_API_VERSION
	.align		4
        /*0000*/ 	.byte	0x04, 0x37
        /*0002*/ 	.short	(.L_18 - .L_17)
.L_17:
        /*0004*/ 	.word	0x00000082


	//----- nvinfo : EIATTR_KPARAM_INFO
	.align		4
.L_18:
        /*0008*/ 	.byte	0x04, 0x17
        /*000a*/ 	.short	(.L_20 - .L_19)
.L_19:
        /*000c*/ 	.word	0x00000000
        /*0010*/ 	.short	0x0000
        /*0012*/ 	.short	0x0070
        /*0014*/ 	.byte	0x00, 0xf0, 0x01, 0x10


	//----- nvinfo : EIATTR_SPARSE_MMA_MASK
	.align		4
.L_20:
        /*0018*/ 	.byte	0x03, 0x50
        /*001a*/ 	.short	0x0000


	//----- nvinfo : EIATTR_MAXREG_COUNT
	.align		4
        /*001c*/ 	.byte	0x03, 0x1b
        /*001e*/ 	.short	0x00a8


	//----- nvinfo : EIATTR_NUM_BARRIERS
	.align		4
        /*0020*/ 	.byte	0x02, 0x4c
        /*0022*/ 	.byte	0x01
	.zero		1


	//----- nvinfo : EIATTR_MERCURY_ISA_VERSION
	.align		4
        /*0024*/ 	.byte	0x03, 0x5f
        /*0026*/ 	.short	0x0101


	//----- nvinfo : EIATTR_INT_WARP_WIDE_INSTR_OFFSETS
	.align		4
        /*0028*/ 	.byte	0x04, 0x31
        /*002a*/ 	.short	(.L_22 - .L_21)


	//   ....[0]....
.L_21:
        /*002c*/ 	.word	0x00000410


	//   ....[1]....
        /*0030*/ 	.word	0x00000420


	//   ....[2]....
        /*0034*/ 	.word	0x00000510


	//----- nvinfo : EIATTR_COOP_GROUP_MASK_REGIDS
	.align		4
.L_22:
        /*0038*/ 	.byte	0x04, 0x29
        /*003a*/ 	.short	(.L_24 - .L_23)


	//   ....[0]....
.L_23:
        /*003c*/ 	.word	0xffffffff


	//   ....[1]....
        /*0040*/ 	.word	0xffffffff


	//   ....[2]....
        /*0044*/ 	.word	0xffffffff


	//   ....[3]....
        /*0048*/ 	.word	0xffffffff


	//   ....[4]....
        /*004c*/ 	.word	0xffffffff


	//----- nvinfo : EIATTR_COOP_GROUP_INSTR_OFFSETS
	.align		4
.L_24:
        /*0050*/ 	.byte	0x04, 0x28
        /*0052*/ 	.short	(.L_26 - .L_25)


	//   ....[0]....
.L_25:
        /*0054*/ 	.word	0x00000060


	//   ....[1]....
        /*0058*/ 	.word	0x00000070


	//   ....[2]....
        /*005c*/ 	.word	0x00000130


	//   ....[3]....
        /*0060*/ 	.word	0x00000300


	//   ....[4]....
        /*0064*/ 	.word	0x00001000


	//----- nvinfo : EIATTR_REG_RECONFIG
	.align		4
.L_26:
        /*0068*/ 	.byte	0x01, 0x54
	.zero		2


	//----- nvinfo : EIATTR_MBARRIER_INSTR_OFFSETS
	.align		4
        /*006c*/ 	.byte	0x04, 0x39
        /*006e*/ 	.short	(.L_28 - .L_27)


	//   ....[0]....
.L_27:
        /*0070*/ 	.word	0x00000230
        /*0074*/ 	.word	0x000000ff
        /*0078*/ 	.word	0x00000000
        /*007c*/ 	.short	0x0100
        /*007e*/ 	.byte	0x08
	.zero		1


	//   ....[1]....
        /*0080*/ 	.word	0x00000240
        /*0084*/ 	.word	0x000000ff
        /*0088*/ 	.word	0x00000030
        /*008c*/ 	.short	0x0100
        /*008e*/ 	.byte	0x08
	.zero		1


	//   ....[2]....
        /*0090*/ 	.word	0x00000250
        /*0094*/ 	.word	0x000000ff
        /*0098*/ 	.word	0x00000008
        /*009c*/ 	.short	0x0100
        /*009e*/ 	.byte	0x08
	.zero		1


	//   ....[3]....
        /*00a0*/ 	.word	0x00000260
        /*00a4*/ 	.word	0x000000ff
        /*00a8*/ 	.word	0x00000038
        /*00ac*/ 	.short	0x0100
        /*00ae*/ 	.byte	0x08
	.zero		1


	//   ....[4]....
        /*00b0*/ 	.word	0x00000270
        /*00b4*/ 	.word	0x000000ff
        /*00b8*/ 	.word	0x00000010
        /*00bc*/ 	.short	0x0100
        /*00be*/ 	.byte	0x08
	.zero		1


	//   ....[5]....
        /*00c0*/ 	.word	0x00000280
        /*00c4*/ 	.word	0x000000ff
        /*00c8*/ 	.word	0x00000040
        /*00cc*/ 	.short	0x0100
        /*00ce*/ 	.byte	0x08
	.zero		1


	//   ....[6]....
        /*00d0*/ 	.word	0x00000290
        /*00d4*/ 	.word	0x000000ff
        /*00d8*/ 	.word	0x00000018
        /*00dc*/ 	.short	0x0100
        /*00de*/ 	.byte	0x08
	.zero		1


	//   ....[7]....
        /*00e0*/ 	.word	0x000002a0
        /*00e4*/ 	.word	0x000000ff
        /*00e8*/ 	.word	0x00000048
        /*00ec*/ 	.short	0x0100
        /*00ee*/ 	.byte	0x08
	.zero		1


	//   ....[8]....
        /*00f0*/ 	.word	0x000002b0
        /*00f4*/ 	.word	0x000000ff
        /*00f8*/ 	.word	0x00000020
        /*00fc*/ 	.short	0x0100
        /*00fe*/ 	.byte	0x08
	.zero		1


	//   ....[9]....
        /*0100*/ 	.word	0x000002c0
        /*0104*/ 	.word	0x000000ff
        /*0108*/ 	.word	0x00000050
        /*010c*/ 	.short	0x0100
        /*010e*/ 	.byte	0x08
	.zero		1


	//   ....[10]....
        /*0110*/ 	.word	0x000002d0
        /*0114*/ 	.word	0x000000ff
        /*0118*/ 	.word	0x00000028
        /*011c*/ 	.short	0x0100
        /*011e*/ 	.byte	0x08
	.zero		1


	//   ....[11]....
        /*0120*/ 	.word	0x000002e0
        /*0124*/ 	.word	0x000000ff
        /*0128*/ 	.word	0x00000058
        /*012c*/ 	.short	0x0100
        /*012e*/ 	.byte	0x08
	.zero		1


	//   ....[12]....
        /*0130*/ 	.word	0x00000560
        /*0134*/ 	.word	0x000000ff
        /*0138*/ 	.word	0x00000070
        /*013c*/ 	.short	0x0100
        /*013e*/ 	.byte	0x06
	.zero		1


	//   ....[13]....
        /*0140*/ 	.word	0x000005c0
        /*0144*/ 	.word	0x000000ff
        /*0148*/ 	.word	0x00000078
        /*014c*/ 	.short	0x0100
        /*014e*/ 	.byte	0x06
	.zero		1


	//   ....[14]....
        /*0150*/ 	.word	0x00001530
        /*0154*/ 	.word	0x000000ff
        /*0158*/ 	.word	0x00000000
        /*015c*/ 	.short	0x010a
        /*015e*/ 	.byte	0x06
	.zero		1


	//   ....[15]....
        /*0160*/ 	.word	0x00001570
        /*0164*/ 	.word	0x000000ff
        /*0168*/ 	.word	0x00000000
        /*016c*/ 	.short	0x010a
        /*016e*/ 	.byte	0x06
	.zero		1


	//   ....[16]....
        /*0170*/ 	.word	0x00001ea0
        /*0174*/ 	.word	0x000000ff
        /*0178*/ 	.word	0x00000000
        /*017c*/ 	.short	0x010a
        /*017e*/ 	.byte	0x0c
	.zero		1


	//   ....[17]....
        /*0180*/ 	.word	0x00001ee0
        /*0184*/ 	.word	0x000000ff
        /*0188*/ 	.word	0x00000000
        /*018c*/ 	.short	0x010a
        /*018e*/ 	.byte	0x0c
	.zero		1


	//   ....[18]....
        /*0190*/ 	.word	0x00002510
        /*0194*/ 	.word	0x000000ff
        /*0198*/ 	.word	0x00000000
        /*019c*/ 	.short	0x0101
        /*019e*/ 	.byte	0x08
	.zero		1


	//   ....[19]....
        /*01a0*/ 	.word	0x00002b60
        /*01a4*/ 	.word	0x000000ff
        /*01a8*/ 	.word	0x00000000
        /*01ac*/ 	.short	0x0101
        /*01ae*/ 	.byte	0x08
	.zero		1


	//   ....[20]....
        /*01b0*/ 	.word	0x000084f0
        /*01b4*/ 	.word	0x00000013
        /*01b8*/ 	.word	0x00000030
        /*01bc*/ 	.short	0x010a
        /*01be*/ 	.byte	0x3f
	.zero		1


	//   ....[21]....
        /*01c0*/ 	.word	0x00008870
        /*01c4*/ 	.word	0x00000008
        /*01c8*/ 	.word	0x00000078
        /*01cc*/ 	.short	0x0101
        /*01ce*/ 	.byte	0x3f
	.zero		1


	//   ....[22]....
        /*01d0*/ 	.word	0x00008f80
        /*01d4*/ 	.word	0x00000006
        /*01d8*/ 	.word	0x00000000
        /*01dc*/ 	.short	0x010a
        /*01de*/ 	.byte	0x3f
	.zero		1


	//   ....[23]....
        /*01e0*/ 	.word	0x00009000
        /*01e4*/ 	.word	0x00000007
        /*01e8*/ 	.word	0x00000000
        /*01ec*/ 	.short	0x010a
        /*01ee*/ 	.byte	0x3f
	.zero		1


	//   ....[24]....
        /*01f0*/ 	.word	0x00009090
        /*01f4*/ 	.word	0x00000006
        /*01f8*/ 	.word	0x00000000
        /*01fc*/ 	.short	0x010a
        /*01fe*/ 	.byte	0x3f
	.zero		1


	//   ....[25]....
        /*0200*/ 	.word	0x00009120
        /*0204*/ 	.word	0x00000009
        /*0208*/ 	.word	0x00000000
        /*020c*/ 	.short	0x010a
        /*020e*/ 	.byte	0x3f
	.zero		1


	//   ....[26]....
        /*0210*/ 	.word	0x000091b0
        /*0214*/ 	.word	0x00000006
        /*0218*/ 	.word	0x00000000
        /*021c*/ 	.short	0x010a
        /*021e*/ 	.byte	0x3f
	.zero		1


	//   ....[27]....
        /*0220*/ 	.word	0x00009240
        /*0224*/ 	.word	0x00000003
        /*0228*/ 	.word	0x00000000
        /*022c*/ 	.short	0x010a
        /*022e*/ 	.byte	0x3f
	.zero		1


	//   ....[28]....
        /*0230*/ 	.word	0x000092b0
        /*0234*/ 	.word	0x0000000b
        /*0238*/ 	.word	0x00000000
        /*023c*/ 	.short	0x010a
        /*023e*/ 	.byte	0x3f
	.zero		1


	//   ....[29]....
        /*0240*/ 	.word	0x00009310
        /*0244*/ 	.word	0x0000008c
        /*0248*/ 	.word	0x00000000
        /*024c*/ 	.short	0x010a
        /*024e*/ 	.byte	0x3f
	.zero		1


	//   ....[30]....
        /*0250*/ 	.word	0x000093e0
        /*0254*/ 	.word	0x00000013
        /*0258*/ 	.word	0x00000030
        /*025c*/ 	.short	0x010a
        /*025e*/ 	.byte	0x3f
	.zero		1


	//   ....[31]....
        /*0260*/ 	.word	0x000094c0
        /*0264*/ 	.word	0x00000006
        /*0268*/ 	.word	0x00000000
        /*026c*/ 	.short	0x010a
        /*026e*/ 	.byte	0x3f
	.zero		1


	//   ....[32]....
        /*0270*/ 	.word	0x00009510
        /*0274*/ 	.word	0x00000007
        /*0278*/ 	.word	0x00000000
        /*027c*/ 	.short	0x010a
        /*027e*/ 	.byte	0x3f
	.zero		1


	//   ....[33]....
        /*0280*/ 	.word	0x00009560
        /*0284*/ 	.word	0x00000006
        /*0288*/ 	.word	0x00000000
        /*028c*/ 	.short	0x010a
        /*028e*/ 	.byte	0x3f
	.zero		1


	//   ....[34]....
        /*0290*/ 	.word	0x000095b0
        /*0294*/ 	.word	0x00000009
        /*0298*/ 	.word	0x00000000
        /*029c*/ 	.short	0x010a
        /*029e*/ 	.byte	0x3f
	.zero		1


	//   ....[35]....
        /*02a0*/ 	.word	0x00009600
        /*02a4*/ 	.word	0x00000006
        /*02a8*/ 	.word	0x00000000
        /*02ac*/ 	.short	0x010a
        /*02ae*/ 	.byte	0x3f
	.zero		1


	//----- nvinfo : EIATTR_NUM_MBARRIERS
	.align		4
.L_28:
        /*02b0*/ 	.byte	0x03, 0x38
        /*02b2*/ 	.short	0x000e


	//----- nvinfo : EIATTR_EXIT_INSTR_OFFSETS
	.align		4
        /*02b4*/ 	.byte	0x04, 0x1c
        /*02b6*/ 	.short	(.L_30 - .L_29)


	//   ....[0]....
.L_29:
        /*02b8*/ 	.word	0x00000610


	//   ....[1]....
        /*02bc*/ 	.word	0x00000ed0


	//   ....[2]....
        /*02c0*/ 	.word	0x00007b60


	//   ....[3]....
        /*02c4*/ 	.word	0x00008190


	//   ....[4]....
        /*02c8*/ 	.word	0x00009290


	//----- nvinfo : EIATTR_MAX_THREADS
	.align		4
.L_30:
        /*02cc*/ 	.byte	0x04, 0x05
        /*02ce*/ 	.short	(.L_32 - .L_31)
.L_31:
        /*02d0*/ 	.word	0x00000180
        /*02d4*/ 	.word	0x00000001
        /*02d8*/ 	.word	0x00000001


	//----- nvinfo : EIATTR_CRS_STACK_SIZE
	.align		4
.L_32:
        /*02dc*/ 	.byte	0x04, 0x1e
        /*02de*/ 	.short	(.L_34 - .L_33)
.L_33:
        /*02e0*/ 	.word	0x00000000


	//----- nvinfo : EIATTR_CBANK_PARAM_SIZE
	.align		4
.L_34:
        /*02e4*/ 	.byte	0x03, 0x19
        /*02e6*/ 	.short	0x0470


	//----- nvinfo : EIATTR_PARAM_CBANK
	.align		4
        /*02e8*/ 	.byte	0x04, 0x0a
        /*02ea*/ 	.short	(.L_36 - .L_35)
	.align		4
.L_35:
        /*02ec*/ 	.word	index@(.nv.constant0._ZN7cutlass13device_kernelINS_4gemm6kernel13GemmUniversalIN4cute5tupleIJiiiiEEENS1_10collective13CollectiveMmaINS1_37MainloopSm90TmaGmmaWarpSpecializedFP8ILi6ENS5_IJNS4_1CILi1EEESB_SB_EEENS1_35KernelTmaWarpSpecializedCooperativeEEENS5_IJNSA_ILi128EEESF_NSA_ILi64EEEEEENS_12float_e4m3_tENS5_IJlSB_lEEESI_SJ_NS4_8TiledMMAINS4_8MMA_AtomIJNS4_4SM904GMMA31MMA_64x128x32_F32E4M3E4M3_SS_TNILNSN_7ScaleInE1ELSP_1EEEEEENS4_6LayoutINS5_IJNSA_ILi2EEESB_SB_EEENS5_IJSB_NSA_ILi0EEESV_EEEEENS5_IJNS4_10UnderscoreESY_SY_EEEEENS4_13SM90_TMA_LOADENS4_14ComposedLayoutINS4_7SwizzleILi2ELi4ELi3EEENS4_18smem_ptr_flag_bitsILi8EEENSS_INS5_IJNSA_ILi8EEESG_EEENS5_IJSG_SB_EEEEEEEvNS4_8identityES11_S1B_vS1C_EENS_8epilogue10collective6detail29Sm90TmaWarpSpecializedAdapterINS1F_15DefaultEpilogueISI_SJ_SJ_NS1E_6thread17LinearCombinationISI_Li1EffLNS1J_9ScaleType4KindE0ELNS_15FloatRoundStyleE2ESI_EENS1_15EpilogueDefaultEEEEEvvEEEEvNT_6ParamsE)
        /*02f0*/ 	.short	0x0210
        /*02f2*/ 	.short	0x0470


	//----- nvinfo : EIATTR_SW_WAR
	.align		4
.L_36:
        /*02f4*/ 	.byte	0x04, 0x36
        /*02f6*/ 	.short	(.L_38 - .L_37)
.L_37:
        /*02f8*/ 	.word	0x00000008
.L_38:


//--------------------- .nv.callgraph             --------------------------
	.section	.nv.callgraph,"",@"SHT_CUDA_CALLGRAPH"
	.align	4
	.sectionentsize	8
	.align		4
        /*0000*/ 	.word	0x00000000
	.align		4
        /*0004*/ 	.word	0xffffffff
	.align		4
        /*0008*/ 	.word	0x00000000
	.align		4
        /*000c*/ 	.word	0xfffffffe
	.align		4
        /*0010*/ 	.word	0x00000000
	.align		4
        /*0014*/ 	.word	0xfffffffd
	.align		4
        /*0018*/ 	.word	0x00000000
	.align		4
        /*001c*/ 	.word	0xfffffffc


//--------------------- .nv.constant4             --------------------------
	.section	.nv.constant4,"a",@progbits
	.align	8
	.align		8
.nv.constant4:
        /*0000*/ 	.dword	_ZN40_INTERNAL_2aeb711f_4_k_cu_6d0ee286_249944cuda3std3__45__cpo5beginE
	.align		8
        /*0008*/ 	.dword	_ZN40_INTERNAL_2aeb711f_4_k_cu_6d0ee286_249944cuda3std3__45__cpo3endE
	.align		8
        /*0010*/ 	.dword	_ZN40_INTERNAL_2aeb711f_4_k_cu_6d0ee286_249944cuda3std3__45__cpo6cbeginE
	.align		8
        /*0018*/ 	.dword	_ZN40_INTERNAL_2aeb711f_4_k_cu_6d0ee286_249944cuda3std3__45__cpo4cendE
	.align		8
        /*0020*/ 	.dword	_ZN40_INTERNAL_2aeb711f_4_k_cu_6d0ee286_249944cuda3std3__442_GLOBAL__N__2aeb711f_4_k_cu_6d0ee286_249946ignoreE
	.align		8
        /*0028*/ 	.dword	_ZN40_INTERNAL_2aeb711f_4_k_cu_6d0ee286_249944cuda3std3__419piecewise_constructE
	.align		8
        /*0030*/ 	.dword	_ZN40_INTERNAL_2aeb711f_4_k_cu_6d0ee286_249944cuda3std3__48in_placeE
	.align		8
        /*0038*/ 	.dword	_ZN40_INTERNAL_2aeb711f_4_k_cu_6d0ee286_249944cuda3std6ranges3__45__cpo4swapE
	.align		8
        /*0040*/ 	.dword	_ZN40_INTERNAL_2aeb711f_4_k_cu_6d0ee286_249944cuda3std6ranges3__45__cpo9iter_moveE
	.align		8
        /*0048*/ 	.dword	_ZN40_INTERNAL_2aeb711f_4_k_cu_6d0ee286_249944cute7productE
	.align		8
        /*0050*/ 	.dword	_ZN40_INTERNAL_2aeb711f_4_k_cu_6d0ee286_249944cute1_E


//--------------------- .text._ZN7cutlass13device_kernelINS_4gemm6kernel13GemmUniversalIN4cute5tupleIJiiiiEEENS1_10collective13CollectiveMmaINS1_37MainloopSm90TmaGmmaWarpSpecializedFP8ILi6ENS5_IJNS4_1CILi1EEESB_SB_EEENS1_35KernelTmaWarpSpecializedCooperativeEEENS5_IJNSA_ILi128EEESF_NSA_ILi64EEEEEENS_12float_e4m3_tENS5_IJlSB_lEEESI_SJ_NS4_8TiledMMAINS4_8MMA_AtomIJNS4_4SM904GMMA31MMA_64x128x32_F32E4M3E4M3_SS_TNILNSN_7ScaleInE1ELSP_1EEEEEENS4_6LayoutINS5_IJNSA_ILi2EEESB_SB_EEENS5_IJSB_NSA_ILi0EEESV_EEEEENS5_IJNS4_10UnderscoreESY_SY_EEEEENS4_13SM90_TMA_LOADENS4_14ComposedLayoutINS4_7SwizzleILi2ELi4ELi3EEENS4_18smem_ptr_flag_bitsILi8EEENSS_INS5_IJNSA_ILi8EEESG_EEENS5_IJSG_SB_EEEEEEEvNS4_8identityES11_S1B_vS1C_EENS_8epilogue10collective6detail29Sm90TmaWarpSpecializedAdapterINS1F_15DefaultEpilogueISI_SJ_SJ_NS1E_6thread17LinearCombinationISI_Li1EffLNS1J_9ScaleType4KindE0ELNS_15FloatRoundStyleE2ESI_EENS1_15EpilogueDefaultEEEEEvvEEEEvNT_6ParamsE --------------------------
	.section	.text._ZN7cutlass13device_kernelINS_4gemm6kernel13GemmUniversalIN4cute5tupleIJiiiiEEENS1_10collective13CollectiveMmaINS1_37MainloopSm90TmaGmmaWarpSpecializedFP8ILi6ENS5_IJNS4_1CILi1EEESB_SB_EEENS1_35KernelTmaWarpSpecializedCooperativeEEENS5_IJNSA_ILi128EEESF_NSA_ILi64EEEEEENS_12float_e4m3_tENS5_IJlSB_lEEESI_SJ_NS4_8TiledMMAINS4_8MMA_AtomIJNS4_4SM904GMMA31MMA_64x128x32_F32E4M3E4M3_SS_TNILNSN_7ScaleInE1ELSP_1EEEEEENS4_6LayoutINS5_IJNSA_ILi2EEESB_SB_EEENS5_IJSB_NSA_ILi0EEESV_EEEEENS5_IJNS4_10UnderscoreESY_SY_EEEEENS4_13SM90_TMA_LOADENS4_14ComposedLayoutINS4_7SwizzleILi2ELi4ELi3EEENS4_18smem_ptr_flag_bitsILi8EEENSS_INS5_IJNSA_ILi8EEESG_EEENS5_IJSG_SB_EEEEEEEvNS4_8identityES11_S1B_vS1C_EENS_8epilogue10collective6detail29Sm90TmaWarpSpecializedAdapterINS1F_15DefaultEpilogueISI_SJ_SJ_NS1E_6thread17LinearCombinationISI_Li1EffLNS1J_9ScaleType4KindE0ELNS_15FloatRoundStyleE2ESI_EENS1_15EpilogueDefaultEEEEEvvEEEEvNT_6ParamsE,"ax",@progbits
	.align	128
.text._ZN7cutlass13device_kernelINS_4gemm6kernel13GemmUniversalIN4cute5tupleIJiiiiEEENS1_10collective13CollectiveMmaINS1_37MainloopSm90TmaGmmaWarpSpecializedFP8ILi6ENS5_IJNS4_1CILi1EEESB_SB_EEENS1_35KernelTmaWarpSpecializedCooperativeEEENS5_IJNSA_ILi128EEESF_NSA_ILi64EEEEEENS_12float_e4m3_tENS5_IJlSB_lEEESI_SJ_NS4_8TiledMMAINS4_8MMA_AtomIJNS4_4SM904GMMA31MMA_64x128x32_F32E4M3E4M3_SS_TNILNSN_7ScaleInE1ELSP_1EEEEEENS4_6LayoutINS5_IJNSA_ILi2EEESB_SB_EEENS5_IJSB_NSA_ILi0EEESV_EEEEENS5_IJNS4_10UnderscoreESY_SY_EEEEENS4_13SM90_TMA_LOADENS4_14ComposedLayoutINS4_7SwizzleILi2ELi4ELi3EEENS4_18smem_ptr_flag_bitsILi8EEENSS_INS5_IJNSA_ILi8EEESG_EEENS5_IJSG_SB_EEEEEEEvNS4_8identityES11_S1B_vS1C_EENS_8epilogue10collective6detail29Sm90TmaWarpSpecializedAdapterINS1F_15DefaultEpilogueISI_SJ_SJ_NS1E_6thread17LinearCombinationISI_Li1EffLNS1J_9ScaleType4KindE0ELNS_15FloatRoundStyleE2ESI_EENS1_15EpilogueDefaultEEEEEvvEEEEvNT_6ParamsE:
        .type           _ZN7cutlass13device_kernelINS_4gemm6kernel13GemmUniversalIN4cute5tupleIJiiiiEEENS1_10collective13CollectiveMmaINS1_37MainloopSm90TmaGmmaWarpSpecializedFP8ILi6ENS5_IJNS4_1CILi1EEESB_SB_EEENS1_35KernelTmaWarpSpecializedCooperativeEEENS5_IJNSA_ILi128EEESF_NSA_ILi64EEEEEENS_12float_e4m3_tENS5_IJlSB_lEEESI_SJ_NS4_8TiledMMAINS4_8MMA_AtomIJNS4_4SM904GMMA31MMA_64x128x32_F32E4M3E4M3_SS_TNILNSN_7ScaleInE1ELSP_1EEEEEENS4_6LayoutINS5_IJNSA_ILi2EEESB_SB_EEENS5_IJSB_NSA_ILi0EEESV_EEEEENS5_IJNS4_10UnderscoreESY_SY_EEEEENS4_13SM90_TMA_LOADENS4_14ComposedLayoutINS4_7SwizzleILi2ELi4ELi3EEENS4_18smem_ptr_flag_bitsILi8EEENSS_INS5_IJNSA_ILi8EEESG_EEENS5_IJSG_SB_EEEEEEEvNS4_8identityES11_S1B_vS1C_EENS_8epilogue10collective6detail29Sm90TmaWarpSpecializedAdapterINS1F_15DefaultEpilogueISI_SJ_SJ_NS1E_6thread17LinearCombinationISI_Li1EffLNS1J_9ScaleType4KindE0ELNS_15FloatRoundStyleE2ESI_EENS1_15EpilogueDefaultEEEEEvvEEEEvNT_6ParamsE,@function
        .size           _ZN7cutlass13device_kernelINS_4gemm6kernel13GemmUniversalIN4cute5tupleIJiiiiEEENS1_10collective13CollectiveMmaINS1_37MainloopSm90TmaGmmaWarpSpecializedFP8ILi6ENS5_IJNS4_1CILi1EEESB_SB_EEENS1_35KernelTmaWarpSpecializedCooperativeEEENS5_IJNSA_ILi128EEESF_NSA_ILi64EEEEEENS_12float_e4m3_tENS5_IJlSB_lEEESI_SJ_NS4_8TiledMMAINS4_8MMA_AtomIJNS4_4SM904GMMA31MMA_64x128x32_F32E4M3E4M3_SS_TNILNSN_7ScaleInE1ELSP_1EEEEEENS4_6LayoutINS5_IJNSA_ILi2EEESB_SB_EEENS5_IJSB_NSA_ILi0EEESV_EEEEENS5_IJNS4_10UnderscoreESY_SY_EEEEENS4_13SM90_TMA_LOADENS4_14ComposedLayoutINS4_7SwizzleILi2ELi4ELi3EEENS4_18smem_ptr_flag_bitsILi8EEENSS_INS5_IJNSA_ILi8EEESG_EEENS5_IJSG_SB_EEEEEEEvNS4_8identityES11_S1B_vS1C_EENS_8epilogue10collective6detail29Sm90TmaWarpSpecializedAdapterINS1F_15DefaultEpilogueISI_SJ_SJ_NS1E_6thread17LinearCombinationISI_Li1EffLNS1J_9ScaleType4KindE0ELNS_15FloatRoundStyleE2ESI_EENS1_15EpilogueDefaultEEEEEvvEEEEvNT_6ParamsE,(.L_x_205 - _ZN7cutlass13device_kernelINS_4gemm6kernel13GemmUniversalIN4cute5tupleIJiiiiEEENS1_10collective13CollectiveMmaINS1_37MainloopSm90TmaGmmaWarpSpecializedFP8ILi6ENS5_IJNS4_1CILi1EEESB_SB_EEENS1_35KernelTmaWarpSpecializedCooperativeEEENS5_IJNSA_ILi128EEESF_NSA_ILi64EEEEEENS_12float_e4m3_tENS5_IJlSB_lEEESI_SJ_NS4_8TiledMMAINS4_8MMA_AtomIJNS4_4SM904GMMA31MMA_64x128x32_F32E4M3E4M3_SS_TNILNSN_7ScaleInE1ELSP_1EEEEEENS4_6LayoutINS5_IJNSA_ILi2EEESB_SB_EEENS5_IJSB_NSA_ILi0EEESV_EEEEENS5_IJNS4_10UnderscoreESY_SY_EEEEENS4_13SM90_TMA_LOADENS4_14ComposedLayoutINS4_7SwizzleILi2ELi4ELi3EEENS4_18smem_ptr_flag_bitsILi8EEENSS_INS5_IJNSA_ILi8EEESG_EEENS5_IJSG_SB_EEEEEEEvNS4_8identityES11_S1B_vS1C_EENS_8epilogue10collective6detail29Sm90TmaWarpSpecializedAdapterINS1F_15DefaultEpilogueISI_SJ_SJ_NS1E_6thread17LinearCombinationISI_Li1EffLNS1J_9ScaleType4KindE0ELNS_15FloatRoundStyleE2ESI_EENS1_15EpilogueDefaultEEEEEvvEEEEvNT_6ParamsE)
        .other          _ZN7cutlass13device_kernelINS_4gemm6kernel13GemmUniversalIN4cute5tupleIJiiiiEEENS1_10collective13CollectiveMmaINS1_37MainloopSm90TmaGmmaWarpSpecializedFP8ILi6ENS5_IJNS4_1CILi1EEESB_SB_EEENS1_35KernelTmaWarpSpecializedCooperativeEEENS5_IJNSA_ILi128EEESF_NSA_ILi64EEEEEENS_12float_e4m3_tENS5_IJlSB_lEEESI_SJ_NS4_8TiledMMAINS4_8MMA_AtomIJNS4_4SM904GMMA31MMA_64x128x32_F32E4M3E4M3_SS_TNILNSN_7ScaleInE1ELSP_1EEEEEENS4_6LayoutINS5_IJNSA_ILi2EEESB_SB_EEENS5_IJSB_NSA_ILi0EEESV_EEEEENS5_IJNS4_10UnderscoreESY_SY_EEEEENS4_13SM90_TMA_LOADENS4_14ComposedLayoutINS4_7SwizzleILi2ELi4ELi3EEENS4_18smem_ptr_flag_bitsILi8EEENSS_INS5_IJNSA_ILi8EEESG_EEENS5_IJSG_SB_EEEEEEEvNS4_8identityES11_S1B_vS1C_EENS_8epilogue10collective6detail29Sm90TmaWarpSpecializedAdapterINS1F_15DefaultEpilogueISI_SJ_SJ_NS1E_6thread17LinearCombinationISI_Li1EffLNS1J_9ScaleType4KindE0ELNS_15FloatRoundStyleE2ESI_EENS1_15EpilogueDefaultEEEEEvvEEEEvNT_6ParamsE,@"STO_CUDA_ENTRY STV_DEFAULT"
_ZN7cutlass13device_kernelINS_4gemm6kernel13GemmUniversalIN4cute5tupleIJiiiiEEENS1_10collective13CollectiveMmaINS1_37MainloopSm90TmaGmmaWarpSpecializedFP8ILi6ENS5_IJNS4_1CILi1EEESB_SB_EEENS1_35KernelTmaWarpSpecializedCooperativeEEENS5_IJNSA_ILi128EEESF_NSA_ILi64EEEEEENS_12float_e4m3_tENS5_IJlSB_lEEESI_SJ_NS4_8TiledMMAINS4_8MMA_AtomIJNS4_4SM904GMMA31MMA_64x128x32_F32E4M3E4M3_SS_TNILNSN_7ScaleInE1ELSP_1EEEEEENS4_6LayoutINS5_IJNSA_ILi2EEESB_SB_EEENS5_IJSB_NSA_ILi0EEESV_EEEEENS5_IJNS4_10UnderscoreESY_SY_EEEEENS4_13SM90_TMA_LOADENS4_14ComposedLayoutINS4_7SwizzleILi2ELi4ELi3EEENS4_18smem_ptr_flag_bitsILi8EEENSS_INS5_IJNSA_ILi8EEESG_EEENS5_IJSG_SB_EEEEEEEvNS4_8identityES11_S1B_vS1C_EENS_8epilogue10collective6detail29Sm90TmaWarpSpecializedAdapterINS1F_15DefaultEpilogueISI_SJ_SJ_NS1E_6thread17LinearCombinationISI_Li1EffLNS1J_9ScaleType4KindE0ELNS_15FloatRoundStyleE2ESI_EENS1_15EpilogueDefaultEEEEEvvEEEEvNT_6ParamsE:
[----:B------:R-:W-:Y:S01]  /*0000*/  LDC R1, c[0x0][0x28] ;  /* 0x00000a00ff017b82 */ /* 0x000fe20000000800 */
[----:B------:R-:W0:Y:S01]  /*0010*/  S2R R0, SR_TID.X ;  /* 0x0000000000007919 */ /* 0x000e220000002100 */
[----:B------:R-:W-:Y:S01]  /*0020*/  ELECT P0, URZ, PT ;  /* 0x00000000003f782f */ /* 0x000fe20003800000 */
[----:B------:R-:W-:Y:S01]  /*0030*/  BSSY B0, `(.L_x_0) ;  /* 0x000000f000007945 */ /* 0x000fe20003800000 */
[--C-:B0-----:R-:W-:Y:S02]  /*0040*/  SHF.R.U32.HI R2, RZ, 0x5, R0.reuse ;  /* 0x00000005ff027819 */ /* 0x101fe40000011600 */
[----:B------:R-:W-:-:S03]  /*0050*/  SHF.R.U32.HI R3, RZ, 0x7, R0 ;  /* 0x00000007ff037819 */ /* 0x000fc60000011600 */
[----:B------:R-:W0:Y:S04]  /*0060*/  SHFL.IDX PT, R5, R2, RZ, 0x1f ;  /* 0x00001fff02057589 */ /* 0x000e2800000e0000 */
[----:B------:R1:W2:Y:S01]  /*0070*/  SHFL.IDX PT, R6, R3, RZ, 0x1f ;  /* 0x00001fff03067589 */ /* 0x0002a200000e0000 */
[----:B0-----:R-:W-:-:S13]  /*0080*/  ISETP.NE.OR P0, PT, R5, RZ, !P0 ;  /* 0x000000ff0500720c */ /* 0x001fda0004705670 */
[----:B-12---:R-:W-:Y:S05]  /*0090*/  @P0 BRA `(.L_x_1) ;  /* 0x0000000000200947 */ /* 0x006fea0003800000 */
[----:B------:R-:W-:Y:S02]  /*00a0*/  ULDC.64 UR4, c[0x0][0x198] ;  /* 0x0000660000047ab9 */ /* 0x000fe40000000a00 */
[----:B------:R-:W-:Y:S02]  /*00b0*/  UIADD3 UR6, UP0, UR4, 0xf0, URZ ;  /* 0x000000f004067890 */ /* 0x000fe4000ff1e03f */
[----:B------:R-:W-:Y:S02]  /*00c0*/  UIADD3 UR4, UP1, UR4, 0x1f0, URZ ;  /* 0x000001f004047890 */ /* 0x000fe4000ff3e03f */
[----:B------:R-:W-:Y:S02]  /*00d0*/  UIADD3.X UR7, URZ, UR5, URZ, UP0, !UPT ;  /* 0x000000053f077290 */ /* 0x000fe400087fe43f */
[----:B------:R-:W-:-:S07]  /*00e0*/  UIADD3.X UR5, URZ, UR5, URZ, UP1, !UPT ;  /* 0x000000053f057290 */ /* 0x000fce0008ffe43f */
[----:B------:R0:W-:Y:S02]  /*00f0*/  UTMACCTL.PF [UR6] ;  /* 0x00000000060079b9 */ /* 0x0001e40008040000 */
[----:B------:R0:W-:Y:S02]  /*0100*/  UTMACCTL.PF [UR4] ;  /* 0x00000000040079b9 */ /* 0x0001e40008040000 */
[----:B0-----:R-:W-:Y:S01]  /*0110*/  NOP ;  /* 0x0000000000007918 */ /* 0x001fe20000000000 */
.L_x_1:
[----:B------:R-:W-:Y:S05]  /*0120*/  BSYNC B0 ;  /* 0x0000000000007941 */ /* 0x000fea0003800000 */
.L_x_0:
[----:B------:R-:W0:Y:S02]  /*0130*/  SHFL.IDX PT, R3, R2, RZ, 0x1f ;  /* 0x00001fff02037589 */ /* 0x000e2400000e0000 */
[----:B0-----:R-:W-:-:S13]  /*0140*/  ISETP.NE.AND P0, PT, R3, RZ, PT ;  /* 0x000000ff0300720c */ /* 0x001fda0003f05270 */
[----:B------:R-:W-:Y:S05]  /*0150*/  @P0 BRA `(.L_x_2) ;  /* 0x0000000000680947 */ /* 0x000fea0003800000 */
[----:B------:R-:W0:Y:S01]  /*0160*/  S2UR UR8, SR_CgaCtaId ;  /* 0x00000000000879c3 */ /* 0x000e220000008800 */
[----:B------:R-:W-:Y:S01]  /*0170*/  UMOV UR4, 0x400 ;  /* 0x0000040000047882 */ /* 0x000fe20000000000 */
[----:B------:R-:W-:Y:S01]  /*0180*/  UMOV UR5, 0x1 ;  /* 0x0000000100057882 */ /* 0x000fe20000000000 */
[----:B------:R-:W-:Y:S01]  /*0190*/  UMOV UR6, 0x100 ;  /* 0x0000010000067882 */ /* 0x000fe20000000000 */
[----:B------:R-:W-:Y:S01]  /*01a0*/  ELECT P0, URZ, PT ;  /* 0x00000000003f782f */ /* 0x000fe20003800000 */
[----:B------:R-:W-:-:S04]  /*01b0*/  UIADD3 UR6, -UR6, 0x100000, URZ ;  /* 0x0010000006067890 */ /* 0x000fc8000fffe13f */
[----:B------:R-:W-:Y:S02]  /*01c0*/  USHF.L.U32 UR7, UR6, 0xb, URZ ;  /* 0x0000000b06077899 */ /* 0x000fe4000800063f */
[----:B------:R-:W-:Y:S02]  /*01d0*/  USHF.L.U32 UR6, UR6, 0x1, URZ ;  /* 0x0000000106067899 */ /* 0x000fe4000800063f */
[----:B0-----:R-:W-:Y:S02]  /*01e0*/  ULEA UR8, UR8, UR4, 0x18 ;  /* 0x0000000408087291 */ /* 0x001fe4000f8ec03f */
[----:B------:R-:W-:-:S04]  /*01f0*/  UIADD3 UR4, -UR5, 0x100000, URZ ;  /* 0x0010000005047890 */ /* 0x000fc8000fffe13f */
[----:B------:R-:W-:Y:S02]  /*0200*/  USHF.L.U32 UR5, UR4, 0xb, URZ ;  /* 0x0000000b04057899 */ /* 0x000fe4000800063f */
[----:B------:R-:W-:Y:S01]  /*0210*/  USHF.L.U32 UR4, UR4, 0x1, URZ ;  /* 0x0000000104047899 */ /* 0x000fe2000800063f */
[----:B------:R-:W0:Y:S11]  /*0220*/  FENCE.VIEW.ASYNC.S ;  /* 0x00000000000073c6 */ /* 0x000e360000000000 */
[----:B0-----:R0:W1:Y:S01]  /*0230*/  SYNCS.EXCH.64 URZ, [UR8], UR4 ;  /* 0x00000004083f75b2 */ /* 0x0010620008000100 */
[----:B------:R0:W2:Y:S01]  /*0240*/  SYNCS.EXCH.64 URZ, [UR8+0x30], UR6 ;  /* 0x00003006083f75b2 */ /* 0x0000a20008000100 */
[----:B------:R0:W3:Y:S01]  /*0250*/  SYNCS.EXCH.64 URZ, [UR8+0x8], UR4 ;  /* 0x00000804083f75b2 */ /* 0x0000e20008000100 */
[----:B------:R0:W4:Y:S01]  /*0260*/  SYNCS.EXCH.64 URZ, [UR8+0x38], UR6 ;  /* 0x00003806083f75b2 */ /* 0x0001220008000100 */
[----:B------:R0:W0:Y:S01]  /*0270*/  SYNCS.EXCH.64 URZ, [UR8+0x10], UR4 ;  /* 0x00001004083f75b2 */ /* 0x0000220008000100 */
[----:B------:R0:W0:Y:S01]  /*0280*/  SYNCS.EXCH.64 URZ, [UR8+0x40], UR6 ;  /* 0x00004006083f75b2 */ /* 0x0000220008000100 */
[----:B------:R0:W0:Y:S01]  /*0290*/  SYNCS.EXCH.64 URZ, [UR8+0x18], UR4 ;  /* 0x00001804083f75b2 */ /* 0x0000220008000100 */
[----:B------:R0:W0:Y:S01]  /*02a0*/  SYNCS.EXCH.64 URZ, [UR8+0x48], UR6 ;  /* 0x00004806083f75b2 */ /* 0x0000220008000100 */
[----:B------:R0:W0:Y:S01]  /*02b0*/  SYNCS.EXCH.64 URZ, [UR8+0x20], UR4 ;  /* 0x00002004083f75b2 */ /* 0x0000220008000100 */
[----:B------:R0:W0:Y:S01]  /*02c0*/  SYNCS.EXCH.64 URZ, [UR8+0x50], UR6 ;  /* 0x00005006083f75b2 */ /* 0x0000220008000100 */
[----:B------:R0:W0:Y:S01]  /*02d0*/  SYNCS.EXCH.64 URZ, [UR8+0x28], UR4 ;  /* 0x00002804083f75b2 */ /* 0x0000220008000100 */
[----:B------:R0:W0:Y:S01]  /*02e0*/  SYNCS.EXCH.64 URZ, [UR8+0x58], UR6 ;  /* 0x00005806083f75b2 */ /* 0x0000220008000100 */
[----:B------:R-:W-:Y:S01]  /*02f0*/  NOP ;  /* 0x0000000000007918 */ /* 0x000fe20000000000 */
.L_x_2:
[----:B------:R-:W5:Y:S01]  /*0300*/  SHFL.IDX PT, R2, R2, RZ, 0x1f ;  /* 0x00001fff02027589 */ /* 0x000f6200000e0000 */
[----:B------:R-:W1:Y:S01]  /*0310*/  LDC R3, c[0x0][0x65c] ;  /* 0x00019700ff037b82 */ /* 0x000e620000000800 */
[----:B------:R-:W-:Y:S02]  /*0320*/  ELECT P0, URZ, PT ;  /* 0x00000000003f782f */ /* 0x000fe40003800000 */
[----:B------:R-:W-:Y:S01]  /*0330*/  SHF.R.S32.HI R4, RZ, 0x1f, R5 ;  /* 0x0000001fff047819 */ /* 0x000fe20000011405 */
[----:B------:R-:W2:Y:S01]  /*0340*/  S2R R10, SR_CTAID.Y ;  /* 0x00000000000a7919 */ /* 0x000ea20000002600 */
[----:B0-----:R-:W-:Y:S01]  /*0350*/  UMOV UR4, 0x20 ;  /* 0x0000002000047882 */ /* 0x001fe20000000000 */
[C---:B------:R-:W-:Y:S01]  /*0360*/  ISETP.NE.AND P3, PT, R6.reuse, RZ, PT ;  /* 0x000000ff0600720c */ /* 0x040fe20003f65270 */
[----:B------:R-:W-:Y:S01]  /*0370*/  VIADD R11, R6, 0xffffffff ;  /* 0xffffffff060b7836 */ /* 0x000fe20000000000 */
[----:B------:R-:W0:Y:S01]  /*0380*/  S2R R8, SR_CTAID.X ;  /* 0x0000000000087919 */ /* 0x000e220000002500 */
[----:B------:R-:W-:Y:S01]  /*0390*/  LEA.HI R4, R4, R5, RZ, 0x2 ;  /* 0x0000000504047211 */ /* 0x000fe200078f10ff */
[----:B------:R-:W-:Y:S01]  /*03a0*/  NOP ;  /* 0x0000000000007918 */ /* 0x000fe20000000000 */
[----:B------:R-:W-:Y:S01]  /*03b0*/  NOP ;  /* 0x0000000000007918 */ /* 0x000fe20000000000 */
[----:B------:R-:W-:-:S02]  /*03c0*/  ISETP.GE.U32.AND P1, PT, R11, 0x2, PT ;  /* 0x000000020b00780c */ /* 0x000fc40003f26070 */
[----:B------:R-:W-:-:S05]  /*03d0*/  LOP3.LUT R4, R4, 0xfffffffc, RZ, 0xc0, !PT ;  /* 0xfffffffc04047812 */ /* 0x000fca00078ec0ff */
[----:B------:R-:W-:Y:S01]  /*03e0*/  IMAD.IADD R5, R5, 0x1, -R4 ;  /* 0x0000000105057824 */ /* 0x000fe200078e0a04 */
[----:B-----5:R-:W-:Y:S02]  /*03f0*/  ISETP.NE.OR P0, PT, R2, RZ, !P0 ;  /* 0x000000ff0200720c */ /* 0x020fe40004705670 */
[----:B-1----:R-:W-:-:S11]  /*0400*/  ISETP.NE.AND P2, PT, R3, 0x1, PT ;  /* 0x000000010300780c */ /* 0x002fd60003f45270 */
[----:B------:R-:W-:Y:S01]  /*0410*/  VOTEU.ALL UP0, P0 ;  /* 0x00000000003f7886 */ /* 0x000fe20000000000 */
[----:B------:R-:W-:Y:S01]  /*0420*/  VOTEU.ALL UP1, P0 ;  /* 0x00000000003f7886 */ /* 0x000fe20000020000 */
[----:B------:R-:W0:Y:S01]  /*0430*/  @P2 LDC R9, c[0x0][0x10] ;  /* 0x00000400ff092b82 */ /* 0x000e220000000800 */
[----:B--2---:R-:W-:Y:S02]  /*0440*/  @P2 IMAD.MOV.U32 R2, RZ, RZ, R10 ;  /* 0x000000ffff022224 */ /* 0x004fe400078e000a */
[----:B------:R-:W-:Y:S01]  /*0450*/  @!UP0 UMOV UR6, 0x400 ;  /* 0x0000040000068882 */ /* 0x000fe20000000000 */
[----:B------:R-:W-:-:S04]  /*0460*/  @!UP0 UIADD3 UR4, -UR4, 0x100000, URZ ;  /* 0x0010000004048890 */ /* 0x000fc8000fffe13f */
[----:B------:R-:W-:Y:S02]  /*0470*/  @!UP0 USHF.L.U32 UR5, UR4, 0xb, URZ ;  /* 0x0000000b04058899 */ /* 0x000fe4000800063f */
[----:B------:R-:W-:Y:S01]  /*0480*/  @!UP0 USHF.L.U32 UR4, UR4, 0x1, URZ ;  /* 0x0000000104048899 */ /* 0x000fe2000800063f */
[----:B------:R-:W-:Y:S02]  /*0490*/  @P2 IMAD.MOV.U32 R3, RZ, RZ, RZ ;  /* 0x000000ffff032224 */ /* 0x000fe400078e00ff */
[----:B------:R-:W-:Y:S01]  /*04a0*/  @P2 IMAD.MOV.U32 R13, RZ, RZ, RZ ;  /* 0x000000ffff0d2224 */ /* 0x000fe200078e00ff */
[----:B------:R-:W1:Y:S08]  /*04b0*/  @!UP0 S2UR UR7, SR_CgaCtaId ;  /* 0x00000000000789c3 */ /* 0x000e700000008800 */
[----:B------:R-:W2:Y:S01]  /*04c0*/  @!P2 LDC R7, c[0x0][0xc] ;  /* 0x00000300ff07ab82 */ /* 0x000ea20000000800 */
[----:B0-----:R-:W-:-:S04]  /*04d0*/  @P2 IMAD.WIDE.U32 R2, R8, R9, R2 ;  /* 0x0000000908022225 */ /* 0x001fc800078e0002 */
[----:B------:R-:W-:Y:S02]  /*04e0*/  IMAD.MOV.U32 R9, RZ, RZ, RZ ;  /* 0x000000ffff097224 */ /* 0x000fe400078e00ff */
[----:B------:R-:W-:Y:S01]  /*04f0*/  @P2 IMAD.IADD R3, R3, 0x1, R13 ;  /* 0x0000000103032824 */ /* 0x000fe200078e020d */
[----:B-1----:R-:W-:Y:S01]  /*0500*/  @!UP0 ULEA UR6, UR7, UR6, 0x18 ;  /* 0x0000000607068291 */ /* 0x002fe2000f8ec03f */
[----:B------:R-:W-:Y:S01]  /*0510*/  VOTEU.ALL UP0, P0 ;  /* 0x00000000003f7886 */ /* 0x000fe20000000000 */
[----:B------:R-:W-:-:S04]  /*0520*/  ISETP.NE.AND P0, PT, R5, 0x3, PT ;  /* 0x000000030500780c */ /* 0x000fc80003f05270 */
[----:B------:R-:W-:-:S04]  /*0530*/  ISETP.EQ.OR P0, PT, R5, RZ, !P0 ;  /* 0x000000ff0500720c */ /* 0x000fc80004702670 */
[----:B------:R-:W-:Y:S01]  /*0540*/  ISETP.EQ.AND P0, PT, R6, RZ, P0 ;  /* 0x000000ff0600720c */ /* 0x000fe20000702270 */
[----:B------:R-:W0:Y:S02]  /*0550*/  FENCE.VIEW.ASYNC.S ;  /* 0x00000000000073c6 */ /* 0x000e240000000000 */
[----:B0-----:R0:W3:Y:S01]  /*0560*/  @!UP0 SYNCS.EXCH.64 URZ, [UR6+0x70], UR4 ;  /* 0x00007004063f85b2 */ /* 0x0010e20008000100 */
[----:B--2---:R-:W-:Y:S01]  /*0570*/  @!P2 IMAD.WIDE.U32 R6, R7, R10, R8 ;  /* 0x0000000a0706a225 */ /* 0x004fe200078e0008 */
[----:B------:R-:W-:-:S03]  /*0580*/  SEL R4, RZ, 0x1, !P0 ;  /* 0x00000001ff047807 */ /* 0x000fc60004000000 */
[----:B------:R-:W-:Y:S02]  /*0590*/  @!P2 IMAD.MOV.U32 R2, RZ, RZ, R6 ;  /* 0x000000ffff02a224 */ /* 0x000fe400078e0006 */
[----:B------:R-:W-:Y:S01]  /*05a0*/  @!P2 IMAD.MOV.U32 R3, RZ, RZ, R7 ;  /* 0x000000ffff03a224 */ /* 0x000fe200078e0007 */
[----:B------:R-:W-:Y:S01]  /*05b0*/  SEL R4, R4, 0x2, P1 ;  /* 0x0000000204047807 */ /* 0x000fe20000800000 */
[----:B------:R0:W3:Y:S01]  /*05c0*/  @!UP1 SYNCS.EXCH.64 URZ, [UR6+0x78], UR4 ;  /* 0x00007804063f95b2 */ /* 0x0000e20008000100 */
[----:B------:R-:W-:Y:S01]  /*05d0*/  NOP ;  /* 0x0000000000007918 */ /* 0x000fe20000000000 */
[----:B---34-:R-:W-:Y:S06]  /*05e0*/  BAR.SYNC.DEFER_BLOCKING 0x0 ;  /* 0x0000000000007b1d */ /* 0x018fec0000010000 */
[----:B------:R-:W-:Y:S05]  /*05f0*/  @!P3 BRA `(.L_x_3) ;  /* 0x00000074005cb947 */ /* 0x000fea0003800000 */
[----:B------:R-:W-:-:S13]  /*0600*/  ISETP.GT.U32.AND P0, PT, R11, 0x1, PT ;  /* 0x000000010b00780c */ /* 0x000fda0003f04070 */
[----:B0-----:R-:W-:Y:S05]  /*0610*/  @P0 EXIT ;  /* 0x000000000000094d */ /* 0x001fea0003800000 */
[----:B------:R-:W-:Y:S01]  /*0620*/  ULDC.64 UR4, c[0x0][0x650] ;  /* 0x0001940000047ab9 */ /* 0x000fe20000000a00 */
[----:B------:R-:W-:Y:S01]  /*0630*/  PRMT R12, RZ, 0x7610, R12 ;  /* 0x00007610ff0c7816 */ /* 0x000fe2000000000c */
[----:B------:R-:W-:Y:S01]  /*0640*/  IMAD.MOV.U32 R6, RZ, RZ, -0x1 ;  /* 0xffffffffff067424 */ /* 0x000fe200078e00ff */
[----:B------:R-:W-:Y:S01]  /*0650*/  ISETP.GE.U32.AND P0, PT, R2, UR4, PT ;  /* 0x0000000402007c0c */ /* 0x000fe2000bf06070 */
[----:B------:R-:W-:Y:S02]  /*0660*/  IMAD.MOV.U32 R7, RZ, RZ, -0x1 ;  /* 0xffffffffff077424 */ /* 0x000fe400078e00ff */
[----:B------:R-:W-:Y:S01]  /*0670*/  IMAD.MOV.U32 R5, RZ, RZ, -0x1 ;  /* 0xffffffffff057424 */ /* 0x000fe200078e00ff */
[----:B------:R-:W-:-:S13]  /*0680*/  ISETP.GE.U32.AND.EX P0, PT, R3, UR5, PT, P0 ;  /* 0x0000000503007c0c */ /* 0x000fda000bf06100 */
[----:B------:R-:W-:Y:S05]  /*0690*/  @P0 BRA `(.L_x_4) ;  /* 0x00000004005c0947 */ /* 0x000fea0003800000 */
[----:B------:R-:W0:Y:S01]  /*06a0*/  LDC.64 R16, c[0x0][0x628] ;  /* 0x00018a00ff107b82 */ /* 0x000e220000000a00 */
[----:B------:R-:W-:Y:S02]  /*06b0*/  IMAD.MOV.U32 R6, RZ, RZ, R2 ;  /* 0x000000ffff067224 */ /* 0x000fe400078e0002 */
[----:B------:R-:W-:-:S05]  /*06c0*/  IMAD.MOV.U32 R7, RZ, RZ, R3 ;  /* 0x000000ffff077224 */ /* 0x000fca00078e0003 */
[----:B------:R-:W1:Y:S08]  /*06d0*/  LDC R18, c[0x0][0x630] ;  /* 0x00018c00ff127b82 */ /* 0x000e700000000800 */
[----:B------:R-:W2:Y:S01]  /*06e0*/  LDC.64 R20, c[0x0][0x620] ;  /* 0x00018800ff147b82 */ /* 0x000ea20000000a00 */
[----:B0-----:R-:W-:-:S04]  /*06f0*/  ISETP.NE.U32.AND P0, PT, R16, RZ, PT ;  /* 0x000000ff1000720c */ /* 0x001fc80003f05070 */
[----:B------:R-:W-:-:S13]  /*0700*/  ISETP.NE.AND.EX P0, PT, R17, RZ, PT, P0 ;  /* 0x000000ff1100720c */ /* 0x000fda0003f05300 */
[----:B-12---:R-:W-:Y:S05]  /*0710*/  @!P0 BRA `(.L_x_5) ;  /* 0x0000000000288947 */ /* 0x006fea0003800000 */
[----:B------:R-:W0:Y:S02]  /*0720*/  LDC R5, c[0x0][0x634] ;  /* 0x00018d00ff057b82 */ /* 0x000e240000000800 */
[----:B0-----:R-:W-:-:S05]  /*0730*/  IADD3 R5, P0, R2, R5, RZ ;  /* 0x0000000502057210 */ /* 0x001fca0007f1e0ff */
[----:B------:R-:W-:-:S04]  /*0740*/  IMAD.X R11, RZ, RZ, R3, P0 ;  /* 0x000000ffff0b7224 */ /* 0x000fc800000e0603 */
[----:B------:R-:W-:-:S04]  /*0750*/  IMAD.WIDE.U32 R6, R11, R16, RZ ;  /* 0x000000100b067225 */ /* 0x000fc800078e00ff */
[----:B------:R-:W-:-:S04]  /*0760*/  IMAD.WIDE.U32 R12, P0, R5, R17, R6 ;  /* 0x00000011050c7225 */ /* 0x000fc80007800006 */
[----:B------:R-:W-:-:S04]  /*0770*/  IMAD.WIDE.U32 R6, R5, R16, RZ ;  /* 0x0000001005067225 */ /* 0x000fc800078e00ff */
[----:B------:R-:W-:Y:S01]  /*0780*/  IMAD.X R15, RZ, RZ, RZ, P0 ;  /* 0x000000ffff0f7224 */ /* 0x000fe200000e06ff */
[----:B------:R-:W-:Y:S01]  /*0790*/  IADD3 RZ, P0, R7, R12, RZ ;  /* 0x0000000c07ff7210 */ /* 0x000fe20007f1e0ff */
[----:B------:R-:W-:-:S04]  /*07a0*/  IMAD.MOV.U32 R14, RZ, RZ, R13 ;  /* 0x000000ffff0e7224 */ /* 0x000fc800078e000d */
[----:B------:R-:W-:-:S08]  /*07b0*/  IMAD.WIDE.U32.X R6, R11, R17, R14, P0 ;  /* 0x000000110b067225 */ /* 0x000fd000000e040e */
.L_x_5:
[--C-:B------:R-:W-:Y:S01]  /*07c0*/  SHF.R.U64 R26, R6, R18, R7.reuse ;  /* 0x00000012061a7219 */ /* 0x100fe20000001207 */
[----:B------:R-:W0:Y:S01]  /*07d0*/  LDC.64 R22, c[0x0][0x640] ;  /* 0x00019000ff167b82 */ /* 0x000e220000000a00 */
[----:B------:R-:W-:Y:S01]  /*07e0*/  I2FP.F32.U32 R5, R8 ;  /* 0x0000000800057245 */ /* 0x000fe20000201000 */
[----:B------:R-:W-:Y:S01]  /*07f0*/  ULDC UR4, c[0x0][0x150] ;  /* 0x0000540000047ab9 */ /* 0x000fe20000000800 */
[----:B------:R-:W-:Y:S02]  /*0800*/  SHF.R.U32.HI R6, RZ, R18, R7 ;  /* 0x00000012ff067219 */ /* 0x000fe40000011607 */
[----:B------:R-:W-:Y:S01]  /*0810*/  IADD3 R11, P0, RZ, -R26, RZ ;  /* 0x8000001aff0b7210 */ /* 0x000fe20007f1e0ff */
[----:B------:R-:W-:Y:S01]  /*0820*/  FMUL R5, R5, UR4 ;  /* 0x0000000405057c20 */ /* 0x000fe20008400000 */
[----:B------:R-:W-:Y:S01]  /*0830*/  ULDC UR4, c[0x0][0x154] ;  /* 0x0000550000047ab9 */ /* 0x000fe20000000800 */
[----:B------:R-:W1:Y:S02]  /*0840*/  LDC R14, c[0x0][0x618] ;  /* 0x00018600ff0e7b82 */ /* 0x000e640000000800 */
[----:B------:R-:W-:-:S02]  /*0850*/  IMAD.X R13, RZ, RZ, ~R6, P0 ;  /* 0x000000ffff0d7224 */ /* 0x000fc400000e0e06 */
[----:B------:R-:W2:Y:S01]  /*0860*/  F2I.U32.TRUNC.NTZ R5, R5 ;  /* 0x0000000500057305 */ /* 0x000ea2000020f000 */
[----:B------:R-:W-:-:S03]  /*0870*/  IMAD.WIDE.U32 R6, R11, R20, R2 ;  /* 0x000000140b067225 */ /* 0x000fc600078e0002 */
[----:B------:R-:W3:Y:S01]  /*0880*/  LDC R9, c[0x0][0x144] ;  /* 0x00005100ff097b82 */ /* 0x000ee20000000800 */
[----:B------:R-:W-:-:S04]  /*0890*/  IMAD R12, R13, R20, RZ ;  /* 0x000000140d0c7224 */ /* 0x000fc800078e02ff */
[----:B------:R-:W-:Y:S02]  /*08a0*/  IMAD R11, R11, R21, R12 ;  /* 0x000000150b0b7224 */ /* 0x000fe400078e020c */
[----:B------:R-:W-:Y:S01]  /*08b0*/  IMAD.MOV.U32 R12, RZ, RZ, 0x1 ;  /* 0x00000001ff0c7424 */ /* 0x000fe200078e00ff */
[----:B------:R-:W4:Y:S01]  /*08c0*/  LDC R18, c[0x0][0x608] ;  /* 0x00018200ff127b82 */ /* 0x000f220000000800 */
[----:B------:R-:W-:Y:S01]  /*08d0*/  IMAD.IADD R11, R7, 0x1, R11 ;  /* 0x00000001070b7824 */ /* 0x000fe200078e020b */
[----:B0-----:R-:W-:Y:S01]  /*08e0*/  ISETP.NE.U32.AND P0, PT, R22, RZ, PT ;  /* 0x000000ff1600720c */ /* 0x001fe20003f05070 */
[----:B--2---:R-:W-:-:S03]  /*08f0*/  IMAD.MOV R7, RZ, RZ, -R5 ;  /* 0x000000ffff077224 */ /* 0x004fc600078e0a05 */
[----:B------:R-:W-:Y:S02]  /*0900*/  ISETP.NE.AND.EX P0, PT, R23, RZ, PT, P0 ;  /* 0x000000ff1700720c */ /* 0x000fe40003f05300 */
[----:B------:R-:W0:Y:S01]  /*0910*/  LDC R13, c[0x0][0x658] ;  /* 0x00019600ff0d7b82 */ /* 0x000e220000000800 */
[--C-:B-1----:R-:W-:Y:S02]  /*0920*/  SHF.R.U64 R16, R6, R14, R11.reuse ;  /* 0x0000000e06107219 */ /* 0x102fe4000000120b */
[----:B------:R-:W-:Y:S02]  /*0930*/  I2FP.F32.U32 R6, R10 ;  /* 0x0000000a00067245 */ /* 0x000fe40000201000 */
[----:B------:R-:W-:-:S03]  /*0940*/  SHF.R.U32.HI R11, RZ, R14, R11 ;  /* 0x0000000eff0b7219 */ /* 0x000fc6000001160b */
[----:B------:R-:W1:Y:S01]  /*0950*/  LDC R17, c[0x0][0x148] ;  /* 0x00005200ff117b82 */ /* 0x000e620000000800 */
[----:B---3--:R-:W-:Y:S02]  /*0960*/  IMAD R5, R9, R7, R8 ;  /* 0x0000000709057224 */ /* 0x008fe400078e0208 */
[----:B------:R-:W-:Y:S01]  /*0970*/  FMUL R7, R6, UR4 ;  /* 0x0000000406077c20 */ /* 0x000fe20008400000 */
[----:B------:R-:W-:-:S03]  /*0980*/  IMAD.MOV.U32 R6, RZ, RZ, -0x1 ;  /* 0xffffffffff067424 */ /* 0x000fc600078e00ff */
[----:B------:R2:W3:Y:S01]  /*0990*/  F2I.U32.TRUNC.NTZ R15, R7 ;  /* 0x00000007000f7305 */ /* 0x0004e2000020f000 */
[----:B------:R-:W1:Y:S01]  /*09a0*/  LDC R21, c[0x0][0x600] ;  /* 0x00018000ff157b82 */ /* 0x000e620000000800 */
[-CC-:B----4-:R-:W-:Y:S02]  /*09b0*/  SHF.R.U64 R27, R16, R18.reuse, R11.reuse ;  /* 0x00000012101b7219 */ /* 0x190fe4000000120b */
[----:B------:R-:W-:-:S05]  /*09c0*/  SHF.R.U32.HI R8, RZ, R18, R11 ;  /* 0x00000012ff087219 */ /* 0x000fca000001160b */
[----:B------:R-:W4:Y:S01]  /*09d0*/  LDC R20, c[0x0][0x648] ;  /* 0x00019200ff147b82 */ /* 0x000f220000000800 */
[-CC-:B0-----:R-:W-:Y:S02]  /*09e0*/  SHF.R.U64 R18, R27, R13.reuse, R8.reuse ;  /* 0x0000000d1b127219 */ /* 0x181fe40000001208 */
[-C--:B------:R-:W-:Y:S02]  /*09f0*/  SHF.L.U32 R6, R6, R13.reuse, RZ ;  /* 0x0000000d06067219 */ /* 0x080fe400000006ff */
[-C--:B------:R-:W-:Y:S02]  /*0a00*/  SHF.R.U32.HI R8, RZ, R13.reuse, R8 ;  /* 0x0000000dff087219 */ /* 0x080fe40000011608 */
[----:B------:R-:W-:Y:S01]  /*0a10*/  LOP3.LUT R14, RZ, R6, RZ, 0x33, !PT ;  /* 0x00000006ff0e7212 */ /* 0x000fe200078e33ff */
[----:B------:R-:W0:Y:S01]  /*0a20*/  LDC R25, c[0x0][0x638] ;  /* 0x00018e00ff197b82 */ /* 0x000e220000000800 */
[----:B------:R-:W-:Y:S01]  /*0a30*/  SHF.L.U32 R11, R12, R13, RZ ;  /* 0x0000000d0c0b7219 */ /* 0x000fe200000006ff */
[----:B------:R-:W-:-:S02]  /*0a40*/  IMAD.MOV.U32 R6, RZ, RZ, R18 ;  /* 0x000000ffff067224 */ /* 0x000fc400078e0012 */
[----:B--2---:R-:W-:-:S04]  /*0a50*/  IMAD.MOV.U32 R7, RZ, RZ, R8 ;  /* 0x000000ffff077224 */ /* 0x004fc800078e0008 */
[----:B------:R-:W2:Y:S01]  /*0a60*/  LDC R24, c[0x0][0x610] ;  /* 0x00018400ff187b82 */ /* 0x000ea20000000800 */
[----:B---3--:R-:W-:Y:S05]  /*0a70*/  @!P0 BRA `(.L_x_6) ;  /* 0x0000000000288947 */ /* 0x008fea0003800000 */
[----:B------:R-:W3:Y:S02]  /*0a80*/  LDC R13, c[0x0][0x64c] ;  /* 0x00019300ff0d7b82 */ /* 0x000ee40000000800 */
[----:B---3--:R-:W-:-:S05]  /*0a90*/  IADD3 R13, P0, R18, R13, RZ ;  /* 0x0000000d120d7210 */ /* 0x008fca0007f1e0ff */
        /* <DEDUP_REMOVED lines=8> */
.L_x_6:
[----:B----4-:R-:W-:Y:S01]  /*0b20*/  SHF.R.U64 R6, R6, R20, R7 ;  /* 0x0000001406067219 */ /* 0x010fe20000001207 */
[----:B-1----:R-:W-:Y:S01]  /*0b30*/  VIADD R7, R21, 0xffffffff ;  /* 0xffffffff15077836 */ /* 0x002fe20000000000 */
[----:B------:R-:W-:Y:S01]  /*0b40*/  LOP3.LUT R14, R27, R14, RZ, 0xc0, !PT ;  /* 0x0000000e1b0e7212 */ /* 0x000fe200078ec0ff */
[----:B------:R-:W-:Y:S02]  /*0b50*/  IMAD.MOV R15, RZ, RZ, -R15 ;  /* 0x000000ffff0f7224 */ /* 0x000fe400078e0a0f */
[----:B------:R-:W-:Y:S01]  /*0b60*/  IMAD.MOV R8, RZ, RZ, -R6 ;  /* 0x000000ffff087224 */ /* 0x000fe200078e0a06 */
[----:B------:R-:W-:Y:S01]  /*0b70*/  LOP3.LUT R7, R16, R7, RZ, 0xc0, !PT ;  /* 0x0000000710077212 */ /* 0x000fe200078ec0ff */
[----:B------:R-:W-:Y:S02]  /*0b80*/  IMAD R14, R11, R6, R14 ;  /* 0x000000060b0e7224 */ /* 0x000fe400078e020e */
[----:B------:R-:W-:Y:S02]  /*0b90*/  @P2 IMAD R5, R17, R15, R10 ;  /* 0x0000000f11052224 */ /* 0x000fe400078e020a */
[----:B0-----:R-:W-:-:S02]  /*0ba0*/  IMAD R6, R8, R25, R18 ;  /* 0x0000001908067224 */ /* 0x001fc400078e0212 */
[----:B--2---:R-:W-:Y:S02]  /*0bb0*/  IMAD R5, R14, R24, R5 ;  /* 0x000000180e057224 */ /* 0x004fe400078e0205 */
[----:B------:R-:W-:Y:S02]  /*0bc0*/  IMAD R6, R6, R21, R7 ;  /* 0x0000001506067224 */ /* 0x000fe400078e0207 */
[----:B------:R-:W-:-:S03]  /*0bd0*/  IMAD.MOV.U32 R12, RZ, RZ, 0x1 ;  /* 0x00000001ff0c7424 */ /* 0x000fc600078e00ff */
[----:B------:R-:W-:Y:S02]  /*0be0*/  SEL R7, R6, R5, !P2 ;  /* 0x0000000506077207 */ /* 0x000fe40005000000 */
[----:B------:R-:W-:Y:S01]  /*0bf0*/  SEL R6, R5, R6, !P2 ;  /* 0x0000000605067207 */ /* 0x000fe20005000000 */
[----:B------:R-:W-:-:S07]  /*0c00*/  IMAD.MOV.U32 R5, RZ, RZ, R26 ;  /* 0x000000ffff057224 */ /* 0x000fce00078e001a */
.L_x_4:
[----:B------:R-:W-:-:S08]  /*0c10*/  NOP ;  /* 0x0000000000007918 */ /* 0x000fd00000000000 */
[----:B------:R-:W0:Y:S02]  /*0c20*/  USETMAXREG.TRY_ALLOC.CTAPOOL UP0, 0xe8 ;  /* 0x000000e8000079c8 */ /* 0x000e240008000600 */
[----:B0-----:R-:W-:-:S13]  /*0c30*/  PLOP3.LUT P0, PT, PT, PT, UP0, 0x80, 0x0 ;  /* 0x000000000000781c */ /* 0x001fda0003f0f008 */
[----:B------:R-:W-:Y:S05]  /*0c40*/  @!P0 BRA `(.L_x_4) ;  /* 0xfffffffc00f08947 */ /* 0x000fea000383ffff */
[----:B------:R-:W-:Y:S01]  /*0c50*/  ULDC.64 UR4, c[0x0][0x598] ;  /* 0x0001660000047ab9 */ /* 0x000fe20000000a00 */
[----:B------:R-:W-:Y:S01]  /*0c60*/  ULDC.64 UR16, c[0x0][0x208] ;  /* 0x0000820000107ab9 */ /* 0x000fe20000000a00 */
[----:B------:R-:W-:-:S04]  /*0c70*/  ISETP.NE.U32.AND P0, PT, RZ, UR4, PT ;  /* 0x00000004ff007c0c */ /* 0x000fc8000bf05070 */
[----:B------:R-:W-:-:S13]  /*0c80*/  ISETP.NE.AND.EX P0, PT, RZ, UR5, PT, P0 ;  /* 0x00000005ff007c0c */ /* 0x000fda000bf05300 */
[----:B------:R-:W-:Y:S05]  /*0c90*/  @!P0 BRA `(.L_x_7) ;  /* 0x00000000001c8947 */ /* 0x000fea0003800000 */
[----:B------:R-:W0:Y:S02]  /*0ca0*/  LDC.64 R8, c[0x0][0x598] ;  /* 0x00016600ff087b82 */ /* 0x000e240000000a00 */
[----:B0-----:R-:W2:Y:S02]  /*0cb0*/  LDG.E.64 R8, desc[UR16][R8.64] ;  /* 0x0000001008087981 */ /* 0x001ea4000c1e1b00 */
[----:B--2---:R-:W-:-:S04]  /*0cc0*/  ISETP.NE.U32.AND P0, PT, R8, RZ, PT ;  /* 0x000000ff0800720c */ /* 0x004fc80003f05070 */
[----:B------:R-:W-:-:S13]  /*0cd0*/  ISETP.NE.AND.EX P0, PT, R9, RZ, PT, P0 ;  /* 0x000000ff0900720c */ /* 0x000fda0003f05300 */
[----:B------:R-:W-:Y:S05]  /*0ce0*/  @!P0 BRA `(.L_x_7) ;  /* 0x0000000000088947 */ /* 0x000fea0003800000 */
[----:B------:R0:W5:Y:S01]  /*0cf0*/  LD.E R8, desc[UR16][R8.64] ;  /* 0x0000001008087980 */ /* 0x000162000c101900 */
[----:B------:R-:W-:Y:S05]  /*0d00*/  BRA `(.L_x_8) ;  /* 0x0000000000207947 */ /* 0x000fea0003800000 */
.L_x_7:
[----:B------:R-:W-:Y:S02]  /*0d10*/  ULDC.64 UR4, c[0x0][0x588] ;  /* 0x0001620000047ab9 */ /* 0x000fe40000000a00 */
[----:B------:R-:W-:-:S04]  /*0d20*/  ISETP.NE.U32.AND P0, PT, RZ, UR4, PT ;  /* 0x00000004ff007c0c */ /* 0x000fc8000bf05070 */
[----:B------:R-:W-:-:S13]  /*0d30*/  ISETP.NE.AND.EX P0, PT, RZ, UR5, PT, P0 ;  /* 0x00000005ff007c0c */ /* 0x000fda000bf05300 */
[----:B------:R-:W-:Y:S05]  /*0d40*/  @!P0 BRA `(.L_x_9) ;  /* 0x00000000000c8947 */ /* 0x000fea0003800000 */
[----:B------:R-:W0:Y:S02]  /*0d50*/  LDC.64 R8, c[0x0][0x588] ;  /* 0x00016200ff087b82 */ /* 0x000e240000000a00 */
[----:B0-----:R1:W5:Y:S01]  /*0d60*/  LDG.E R8, desc[UR16][R8.64] ;  /* 0x0000001008087981 */ /* 0x001362000c1e1900 */
[----:B------:R-:W-:Y:S05]  /*0d70*/  BRA `(.L_x_8) ;  /* 0x0000000000047947 */ /* 0x000fea0003800000 */
.L_x_9:
[----:B------:R-:W2:Y:S02]  /*0d80*/  LDC R8, c[0x0][0x580] ;  /* 0x00016000ff087b82 */ /* 0x000ea40000000800 */
.L_x_8:
[----:B------:R-:W-:Y:S02]  /*0d90*/  ULDC.64 UR4, c[0x0][0x5a0] ;  /* 0x0001680000047ab9 */ /* 0x000fe40000000a00 */
[----:B------:R-:W-:-:S04]  /*0da0*/  ISETP.NE.U32.AND P0, PT, RZ, UR4, PT ;  /* 0x00000004ff007c0c */ /* 0x000fc8000bf05070 */
[----:B------:R-:W-:-:S13]  /*0db0*/  ISETP.NE.AND.EX P0, PT, RZ, UR5, PT, P0 ;  /* 0x00000005ff007c0c */ /* 0x000fda000bf05300 */
[----:B------:R-:W-:Y:S05]  /*0dc0*/  @!P0 BRA `(.L_x_10) ;  /* 0x00000000001c8947 */ /* 0x000fea0003800000 */
[----:B------:R-:W3:Y:S02]  /*0dd0*/  LDC.64 R10, c[0x0][0x5a0] ;  /* 0x00016800ff0a7b82 */ /* 0x000ee40000000a00 */
[----:B---3--:R-:W3:Y:S02]  /*0de0*/  LDG.E.64 R10, desc[UR16][R10.64] ;  /* 0x000000100a0a7981 */ /* 0x008ee4000c1e1b00 */
[----:B---3--:R-:W-:-:S04]  /*0df0*/  ISETP.NE.U32.AND P0, PT, R10, RZ, PT ;  /* 0x000000ff0a00720c */ /* 0x008fc80003f05070 */
[----:B------:R-:W-:-:S13]  /*0e00*/  ISETP.NE.AND.EX P0, PT, R11, RZ, PT, P0 ;  /* 0x000000ff0b00720c */ /* 0x000fda0003f05300 */
[----:B------:R-:W-:Y:S05]  /*0e10*/  @!P0 BRA `(.L_x_10) ;  /* 0x0000000000088947 */ /* 0x000fea0003800000 */
[----:B01----:R0:W5:Y:S01]  /*0e20*/  LD.E R9, desc[UR16][R10.64] ;  /* 0x000000100a097980 */ /* 0x003162000c101900 */
[----:B------:R-:W-:Y:S05]  /*0e30*/  BRA `(.L_x_11) ;  /* 0x0000000000207947 */ /* 0x000fea0003800000 */
.L_x_10:
[----:B------:R-:W-:Y:S02]  /*0e40*/  ULDC.64 UR4, c[0x0][0x590] ;  /* 0x0001640000047ab9 */ /* 0x000fe40000000a00 */
[----:B------:R-:W-:-:S04]  /*0e50*/  ISETP.NE.U32.AND P0, PT, RZ, UR4, PT ;  /* 0x00000004ff007c0c */ /* 0x000fc8000bf05070 */
[----:B------:R-:W-:-:S13]  /*0e60*/  ISETP.NE.AND.EX P0, PT, RZ, UR5, PT, P0 ;  /* 0x00000005ff007c0c */ /* 0x000fda000bf05300 */
[----:B------:R-:W-:Y:S05]  /*0e70*/  @!P0 BRA `(.L_x_12) ;  /* 0x00000000000c8947 */ /* 0x000fea0003800000 */
[----:B------:R-:W0:Y:S02]  /*0e80*/  LDC.64 R10, c[0x0][0x590] ;  /* 0x00016400ff0a7b82 */ /* 0x000e240000000a00 */
[----:B01----:R1:W5:Y:S01]  /*0e90*/  LDG.E R9, desc[UR16][R10.64] ;  /* 0x000000100a097981 */ /* 0x003362000c1e1900 */
[----:B------:R-:W-:Y:S05]  /*0ea0*/  BRA `(.L_x_11) ;  /* 0x0000000000047947 */ /* 0x000fea0003800000 */
.L_x_12:
[----:B01----:R-:W3:Y:S02]  /*0eb0*/  LDC R9, c[0x0][0x584] ;  /* 0x00016100ff097b82 */ /* 0x003ee40000000800 */
.L_x_11:
[----:B------:R-:W-:-:S13]  /*0ec0*/  LOP3.LUT P0, RZ, R12, 0xff, RZ, 0xc0, !PT ;  /* 0x000000ff0cff7812 */ /* 0x000fda000780c0ff */
[----:B------:R-:W-:Y:S05]  /*0ed0*/  @!P0 EXIT ;  /* 0x000000000000894d */ /* 0x000fea0003800000 */
[----:B------:R-:W-:Y:S01]  /*0ee0*/  ULDC UR4, c[0x0][0x28c] ;  /* 0x0000a30000047ab9 */ /* 0x000fe20000000800 */
[----:B------:R-:W-:Y:S01]  /*0ef0*/  LOP3.LUT R138, R4, 0x1, RZ, 0xfc, !PT ;  /* 0x00000001048a7812 */ /* 0x000fe200078efcff */
[----:B------:R-:W-:-:S04]  /*0f00*/  UIADD3 UR4, UR4, 0x3f, URZ ;  /* 0x0000003f04047890 */ /* 0x000fc8000fffe03f */
[----:B------:R-:W-:-:S04]  /*0f10*/  USHF.R.S32.HI UR5, URZ, 0x1f, UR4 ;  /* 0x0000001f3f057899 */ /* 0x000fc80008011404 */
[----:B------:R-:W-:-:S03]  /*0f20*/  ULEA.HI UR5, UR5, UR4, URZ, 0x6 ;  /* 0x0000000405057291 */ /* 0x000fc6000f8f303f */
[----:B------:R-:W-:Y:S01]  /*0f30*/  UMOV UR4, URZ ;  /* 0x0000003f00047c82 */ /* 0x000fe20008000000 */
[----:B------:R-:W-:-:S03]  /*0f40*/  USHF.R.S32.HI UR9, URZ, 0x6, UR5 ;  /* 0x000000063f097899 */ /* 0x000fc60008011405 */
[----:B------:R-:W-:-:S09]  /*0f50*/  UMOV UR5, URZ ;  /* 0x0000003f00057c82 */ /* 0x000fd20008000000 */
.L_x_165:
[----:B01----:R-:W-:Y:S01]  /*0f60*/  LOP3.LUT R10, R0, 0x80, RZ, 0xc0, !PT ;  /* 0x00000080000a7812 */ /* 0x003fe200078ec0ff */
[----:B------:R-:W0:Y:S01]  /*0f70*/  S2UR UR13, SR_CgaCtaId ;  /* 0x00000000000d79c3 */ /* 0x000e220000008800 */
[----:B------:R-:W-:Y:S01]  /*0f80*/  UMOV UR12, 0x400 ;  /* 0x00000400000c7882 */ /* 0x000fe20000000000 */
[----:B------:R-:W-:Y:S01]  /*0f90*/  UMOV UR6, URZ ;  /* 0x0000003f00067c82 */ /* 0x000fe20008000000 */
[----:B------:R-:W-:Y:S01]  /*0fa0*/  SHF.R.U32.HI R10, RZ, 0x7, R10 ;  /* 0x00000007ff0a7819 */ /* 0x000fe2000001160a */
[----:B------:R-:W-:Y:S01]  /*0fb0*/  UMOV UR7, URZ ;  /* 0x0000003f00077c82 */ /* 0x000fe20008000000 */
[----:B------:R-:W-:Y:S01]  /*0fc0*/  UMOV UR18, UR5 ;  /* 0x0000000500127c82 */ /* 0x000fe20008000000 */
[----:B------:R-:W-:Y:S02]  /*0fd0*/  CS2R R14, SRZ ;  /* 0x00000000000e7805 */ /* 0x000fe4000001ff00 */
[----:B------:R-:W-:Y:S01]  /*0fe0*/  CS2R R12, SRZ ;  /* 0x00000000000c7805 */ /* 0x000fe2000001ff00 */
[----:B------:R-:W1:Y:S01]  /*0ff0*/  LDC R11, c[0x0][0x28c] ;  /* 0x0000a300ff0b7b82 */ /* 0x000e620000000800 */
[----:B------:R-:W4:Y:S01]  /*1000*/  SHFL.IDX PT, R10, R10, RZ, 0x1f ;  /* 0x00001fff0a0a7589 */ /* 0x000f2200000e0000 */
[----:B------:R-:W-:-:S02]  /*1010*/  CS2R R16, SRZ ;  /* 0x0000000000107805 */ /* 0x000fc4000001ff00 */
[----:B------:R-:W-:Y:S02]  /*1020*/  CS2R R18, SRZ ;  /* 0x0000000000127805 */ /* 0x000fe4000001ff00 */
[----:B------:R-:W-:Y:S02]  /*1030*/  CS2R R20, SRZ ;  /* 0x0000000000147805 */ /* 0x000fe4000001ff00 */
[----:B------:R-:W-:Y:S02]  /*1040*/  CS2R R22, SRZ ;  /* 0x0000000000167805 */ /* 0x000fe4000001ff00 */
[----:B------:R-:W-:Y:S02]  /*1050*/  CS2R R88, SRZ ;  /* 0x0000000000587805 */ /* 0x000fe4000001ff00 */
[----:B------:R-:W-:Y:S02]  /*1060*/  CS2R R90, SRZ ;  /* 0x00000000005a7805 */ /* 0x000fe4000001ff00 */
        /* <DEDUP_REMOVED lines=16> */
[----:B-1----:R-:W-:Y:S02]  /*1170*/  ISETP.GE.AND P0, PT, R11, 0x1, PT ;  /* 0x000000010b00780c */ /* 0x002fe40003f06270 */
[----:B------:R-:W-:Y:S02]  /*1180*/  CS2R R124, SRZ ;  /* 0x00000000007c7805 */ /* 0x000fe4000001ff00 */
[----:B----4-:R-:W-:-:S02]  /*1190*/  R2UR UR8, R10 ;  /* 0x000000000a0872ca */ /* 0x010fc400000e0000 */
[----:B------:R-:W-:Y:S02]  /*11a0*/  CS2R R126, SRZ ;  /* 0x00000000007e7805 */ /* 0x000fe4000001ff00 */
[----:B------:R-:W-:Y:S02]  /*11b0*/  CS2R R128, SRZ ;  /* 0x0000000000807805 */ /* 0x000fe4000001ff00 */
[----:B------:R-:W-:Y:S02]  /*11c0*/  CS2R R130, SRZ ;  /* 0x0000000000827805 */ /* 0x000fe4000001ff00 */
[----:B------:R-:W-:Y:S02]  /*11d0*/  CS2R R132, SRZ ;  /* 0x0000000000847805 */ /* 0x000fe4000001ff00 */
[----:B------:R-:W-:Y:S02]  /*11e0*/  CS2R R134, SRZ ;  /* 0x0000000000867805 */ /* 0x000fe4000001ff00 */
[----:B------:R-:W-:Y:S01]  /*11f0*/  CS2R R136, SRZ ;  /* 0x0000000000887805 */ /* 0x000fe2000001ff00 */
[----:B------:R-:W-:Y:S01]  /*1200*/  IMAD.MOV.U32 R139, RZ, RZ, RZ ;  /* 0x000000ffff8b7224 */ /* 0x000fe200078e00ff */
[----:B------:R-:W-:Y:S01]  /*1210*/  CS2R R24, SRZ ;  /* 0x0000000000187805 */ /* 0x000fe2000001ff00 */
[----:B------:R-:W-:Y:S01]  /*1220*/  IMAD.MOV.U32 R141, RZ, RZ, RZ ;  /* 0x000000ffff8d7224 */ /* 0x000fe200078e00ff */
[----:B---3--:R-:W-:Y:S01]  /*1230*/  CS2R R26, SRZ ;  /* 0x00000000001a7805 */ /* 0x008fe2000001ff00 */
[----:B------:R-:W-:Y:S01]  /*1240*/  IMAD.U32 R142, RZ, RZ, UR4 ;  /* 0x00000004ff8e7e24 */ /* 0x000fe2000f8e00ff */
[----:B------:R-:W-:Y:S01]  /*1250*/  CS2R R28, SRZ ;  /* 0x00000000001c7805 */ /* 0x000fe2000001ff00 */
[----:B------:R-:W-:Y:S01]  /*1260*/  ULEA.HI UR10, UR8, UR8, URZ, 0x1 ;  /* 0x00000008080a7291 */ /* 0x000fe2000f8f083f */
[----:B------:R-:W-:-:S02]  /*1270*/  CS2R R30, SRZ ;  /* 0x00000000001e7805 */ /* 0x000fc4000001ff00 */
[----:B------:R-:W-:Y:S02]  /*1280*/  CS2R R32, SRZ ;  /* 0x0000000000207805 */ /* 0x000fe4000001ff00 */
[----:B------:R-:W-:Y:S01]  /*1290*/  CS2R R34, SRZ ;  /* 0x0000000000227805 */ /* 0x000fe2000001ff00 */
[----:B------:R-:W-:Y:S01]  /*12a0*/  ULOP3.LUT UR11, UR10, 0xffffe, URZ, 0xc0, !UPT ;  /* 0x000ffffe0a0b7892 */ /* 0x000fe2000f8ec03f */
[----:B------:R-:W-:Y:S01]  /*12b0*/  CS2R R36, SRZ ;  /* 0x0000000000247805 */ /* 0x000fe2000001ff00 */
[----:B0-----:R-:W-:Y:S01]  /*12c0*/  ULEA UR10, UR13, UR12, 0x18 ;  /* 0x0000000c0d0a7291 */ /* 0x001fe2000f8ec03f */
[----:B------:R-:W-:Y:S01]  /*12d0*/  CS2R R38, SRZ ;  /* 0x0000000000267805 */ /* 0x000fe2000001ff00 */
[----:B------:R-:W-:Y:S01]  /*12e0*/  UIADD3 UR11, UR8, -UR11, URZ ;  /* 0x8000000b080b7290 */ /* 0x000fe2000fffe03f */
[----:B------:R-:W-:Y:S02]  /*12f0*/  CS2R R40, SRZ ;  /* 0x0000000000287805 */ /* 0x000fe4000001ff00 */
[----:B------:R-:W-:Y:S01]  /*1300*/  CS2R R42, SRZ ;  /* 0x00000000002a7805 */ /* 0x000fe2000001ff00 */
[----:B------:R-:W-:Y:S01]  /*1310*/  UMOV UR8, URZ ;  /* 0x0000003f00087c82 */ /* 0x000fe20008000000 */
[----:B------:R-:W-:Y:S01]  /*1320*/  ULEA UR11, UR11, UR10, 0xc ;  /* 0x0000000a0b0b7291 */ /* 0x000fe2000f8e603f */
[----:B------:R-:W-:-:S02]  /*1330*/  CS2R R44, SRZ ;  /* 0x00000000002c7805 */ /* 0x000fc4000001ff00 */
[----:B------:R-:W-:Y:S02]  /*1340*/  CS2R R46, SRZ ;  /* 0x00000000002e7805 */ /* 0x000fe4000001ff00 */
[----:B------:R-:W-:Y:S01]  /*1350*/  CS2R R48, SRZ ;  /* 0x0000000000307805 */ /* 0x000fe2000001ff00 */
[----:B------:R-:W-:Y:S01]  /*1360*/  UIADD3 UR11, UR11, 0x180, URZ ;  /* 0x000001800b0b7890 */ /* 0x000fe2000fffe03f */
[----:B------:R-:W-:Y:S02]  /*1370*/  CS2R R50, SRZ ;  /* 0x0000000000327805 */ /* 0x000fe4000001ff00 */
[----:B------:R-:W-:Y:S02]  /*1380*/  CS2R R52, SRZ ;  /* 0x0000000000347805 */ /* 0x000fe4000001ff00 */
[----:B------:R-:W-:Y:S01]  /*1390*/  CS2R R54, SRZ ;  /* 0x0000000000367805 */ /* 0x000fe2000001ff00 */
[----:B------:R-:W-:Y:S01]  /*13a0*/  USHF.R.U32.HI UR11, URZ, 0x4, UR11 ;  /* 0x000000043f0b7899 */ /* 0x000fe2000801160b */
[----:B------:R-:W-:-:S02]  /*13b0*/  CS2R R56, SRZ ;  /* 0x0000000000387805 */ /* 0x000fc4000001ff00 */
[----:B------:R-:W-:Y:S02]  /*13c0*/  CS2R R58, SRZ ;  /* 0x00000000003a7805 */ /* 0x000fe4000001ff00 */
[----:B------:R-:W-:Y:S01]  /*13d0*/  CS2R R60, SRZ ;  /* 0x00000000003c7805 */ /* 0x000fe2000001ff00 */
[----:B------:R-:W-:Y:S01]  /*13e0*/  ULOP3.LUT UR11, UR11, 0x3fff, URZ, 0xc0, !UPT ;  /* 0x00003fff0b0b7892 */ /* 0x000fe2000f8ec03f */
        /* <DEDUP_REMOVED lines=12> */
[----:B------:R-:W-:Y:S01]  /*14b0*/  CS2R R86, SRZ ;  /* 0x0000000000567805 */ /* 0x000fe2000001ff00 */
[----:B------:R-:W-:Y:S06]  /*14c0*/  @!P0 BRA `(.L_x_13) ;  /* 0x0000000800308947 */ /* 0x000fec0003800000 */
[----:B------:R-:W-:-:S13]  /*14d0*/  ISETP.NE.AND P1, PT, R138, 0x3, PT ;  /* 0x000000038a00780c */ /* 0x000fda0003f25270 */
[----:B------:R-:W-:Y:S05]  /*14e0*/  @!P1 BRA `(.L_x_14) ;  /* 0x0000000000049947 */ /* 0x000fea0003800000 */
[----:B------:R-:W-:Y:S01]  /*14f0*/  BPT.TRAP 0x1 ;  /* 0x000000040000795c */ /* 0x000fe20000300000 */
.L_x_14:
[----:B------:R-:W-:Y:S01]  /*1500*/  ULEA UR6, UR5, UR10, 0x3 ;  /* 0x0000000a05067291 */ /* 0x000fe2000f8e183f */
[----:B------:R-:W-:-:S05]  /*1510*/  IMAD.U32 R10, RZ, RZ, UR4 ;  /* 0x00000004ff0a7e24 */ /* 0x000fca000f8e00ff */
[----:B------:R-:W-:-:S04]  /*1520*/  SHF.L.U32 R10, R10, 0x1f, RZ ;  /* 0x0000001f0a0a7819 */ /* 0x000fc800000006ff */
[----:B------:R0:W1:Y:S01]  /*1530*/  SYNCS.PHASECHK.TRANS64.TRYWAIT P0, [UR6], R10 ;  /* 0x0000000aff0075a7 */ /* 0x0000620008000146 */
[----:B------:R-:W-:Y:S05]  /*1540*/  @!P1 BRA `(.L_x_15) ;  /* 0x0000000000049947 */ /* 0x000fea0003800000 */
[----:B------:R-:W-:Y:S01]  /*1550*/  BPT.TRAP 0x1 ;  /* 0x000000040000795c */ /* 0x000fe20000300000 */
.L_x_15:
[----:B-1----:R-:W-:Y:S05]  /*1560*/  @P0 BRA `(.L_x_16) ;  /* 0x0000000000080947 */ /* 0x002fea0003800000 */
[----:B------:R-:W1:Y:S02]  /*1570*/  SYNCS.PHASECHK.TRANS64.TRYWAIT P0, [UR6], R10 ;  /* 0x0000000aff0075a7 */ /* 0x000e640008000146 */
[----:B-1----:R-:W-:Y:S05]  /*1580*/  @!P0 BRA `(.L_x_17) ;  /* 0x0000007c00448947 */ /* 0x002fea0003800000 */
.L_x_16:
[----:B------:R-:W-:Y:S01]  /*1590*/  UIADD3 UR6, UR10, 0xc180, URZ ;  /* 0x0000c1800a067890 */ /* 0x000fe2000fffe03f */
[----:B------:R-:W-:Y:S01]  /*15a0*/  WARPGROUP.ARRIVE ;  /* 0x00000000000079c5 */ /* 0x000fe20000000000 */
[----:B------:R-:W-:Y:S01]  /*15b0*/  ULOP3.LUT UR12, UR11, 0x10000, URZ, 0xfc, !UPT ;  /* 0x000100000b0c7892 */ /* 0x000fe2000f8efc3f */
[----:B------:R-:W-:Y:S01]  /*15c0*/  CS2R R14, SRZ ;  /* 0x00000000000e7805 */ /* 0x000fe2000001ff00 */
[----:B------:R-:W-:Y:S01]  /*15d0*/  USHF.R.U32.HI UR6, URZ, 0x4, UR6 ;  /* 0x000000043f067899 */ /* 0x000fe20008011606 */
[----:B------:R-:W-:Y:S01]  /*15e0*/  CS2R R12, SRZ ;  /* 0x00000000000c7805 */ /* 0x000fe2000001ff00 */
[----:B------:R-:W-:Y:S01]  /*15f0*/  ULEA UR12, UR5, UR12, 0x9 ;  /* 0x0000000c050c7291 */ /* 0x000fe2000f8e483f */
[----:B------:R-:W-:Y:S01]  /*1600*/  CS2R R16, SRZ ;  /* 0x0000000000107805 */ /* 0x000fe2000001ff00 */
[----:B------:R-:W-:Y:S01]  /*1610*/  ULOP3.LUT UR6, UR6, 0x3fff, URZ, 0xc0, !UPT ;  /* 0x00003fff06067892 */ /* 0x000fe2000f8ec03f */
[----:B------:R-:W-:Y:S01]  /*1620*/  CS2R R18, SRZ ;  /* 0x0000000000127805 */ /* 0x000fe2000001ff00 */
[----:B------:R-:W-:Y:S01]  /*1630*/  UMOV UR13, 0x80000020 ;  /* 0x80000020000d7882 */ /* 0x000fe20000000000 */
[----:B------:R-:W-:Y:S01]  /*1640*/  UMOV UR15, 0x80000020 ;  /* 0x80000020000f7882 */ /* 0x000fe20000000000 */
[----:B------:R-:W-:Y:S01]  /*1650*/  ULOP3.LUT UR6, UR6, 0x10000, URZ, 0xfc, !UPT ;  /* 0x0001000006067892 */ /* 0x000fe2000f8efc3f */
[----:B------:R-:W-:Y:S01]  /*1660*/  CS2R R20, SRZ ;  /* 0x0000000000147805 */ /* 0x000fe2000001ff00 */
[----:B------:R-:W-:Y:S01]  /*1670*/  ULDC UR7, c[0x0][0x50c] ;  /* 0x0001430000077ab9 */ /* 0x000fe20000000800 */
[----:B------:R-:W-:Y:S01]  /*1680*/  CS2R R22, SRZ ;  /* 0x0000000000167805 */ /* 0x000fe2000001ff00 */
[----:B------:R-:W-:Y:S01]  /*1690*/  ULEA UR14, UR5, UR6, 0x9 ;  /* 0x00000006050e7291 */ /* 0x000fe2000f8e483f */
[----:B------:R-:W-:Y:S01]  /*16a0*/  CS2R R88, SRZ ;  /* 0x0000000000587805 */ /* 0x000fe2000001ff00 */
[----:B------:R-:W-:Y:S01]  /*16b0*/  UISETP.NE.AND UP0, UPT, UR7, 0x2, UPT ;  /* 0x000000020700788c */ /* 0x000fe2000bf05270 */
[----:B------:R-:W-:Y:S01]  /*16c0*/  CS2R R90, SRZ ;  /* 0x00000000005a7805 */ /* 0x000fe2000001ff00 */
[----:B------:R-:W-:Y:S01]  /*16d0*/  UMOV UR6, 0x2 ;  /* 0x0000000200067882 */ /* 0x000fe20000000000 */
[----:B------:R-:W-:Y:S01]  /*16e0*/  CS2R R92, SRZ ;  /* 0x00000000005c7805 */ /* 0x000fe2000001ff00 */
[----:B------:R-:W-:Y:S01]  /*16f0*/  USEL UR7, URZ, 0x1, UP0 ;  /* 0x000000013f077887 */ /* 0x000fe20008000000 */
[----:B------:R-:W-:-:S02]  /*1700*/  CS2R R94, SRZ ;  /* 0x00000000005e7805 */ /* 0x000fc4000001ff00 */
[----:B------:R-:W-:Y:S01]  /*1710*/  CS2R R96, SRZ ;  /* 0x0000000000607805 */ /* 0x000fe2000001ff00 */
[----:B------:R-:W-:Y:S01]  /*1720*/  QGMMA.64x128x32.F32.E4M3.E4M3 R24, gdesc[UR12], RZ, !UPT ;  /* 0x01e000000c1879f3 */ /* 0x000fe2000c7008ff */
[----:B------:R-:W-:Y:S01]  /*1730*/  UIADD3 UR12, UR12, 0x2, URZ ;  /* 0x000000020c0c7890 */ /* 0x000fe2000fffe03f */
[----:B------:R-:W-:Y:S02]  /*1740*/  CS2R R98, SRZ ;  /* 0x0000000000627805 */ /* 0x000fe4000001ff00 */
[----:B------:R-:W-:Y:S01]  /*1750*/  ISETP.NE.AND P0, PT, RZ, UR7, PT ;  /* 0x00000007ff007c0c */ /* 0x000fe2000bf05270 */
[----:B------:R-:W-:Y:S01]  /*1760*/  UIADD3 UR14, UR14, 0x2, URZ ;  /* 0x000000020e0e7890 */ /* 0x000fe2000fffe03f */
[----:B------:R-:W-:Y:S01]  /*1770*/  CS2R R100, SRZ ;  /* 0x0000000000647805 */ /* 0x000fe2000001ff00 */
[----:B------:R-:W-:Y:S01]  /*1780*/  UMOV UR13, 0x80000020 ;  /* 0x80000020000d7882 */ /* 0x000fe20000000000 */
[----:B------:R-:W-:Y:S01]  /*1790*/  UMOV UR15, 0x80000020 ;  /* 0x80000020000f7882 */ /* 0x000fe20000000000 */
        /* <DEDUP_REMOVED lines=17> */
[----:B------:R-:W-:Y:S01]  /*18b0*/  CS2R R136, SRZ ;  /* 0x0000000000887805 */ /* 0x000fe2000001ff00 */
[----:B------:R-:W-:Y:S02]  /*18c0*/  IMAD.MOV.U32 R139, RZ, RZ, RZ ;  /* 0x000000ffff8b7224 */ /* 0x000fe400078e00ff */
[----:B------:R-:W-:Y:S01]  /*18d0*/  IMAD.MOV.U32 R141, RZ, RZ, RZ ;  /* 0x000000ffff8d7224 */ /* 0x000fe200078e00ff */
[----:B------:R-:W-:Y:S01]  /*18e0*/  QGMMA.64x128x32.F32.E4M3.E4M3 R24, gdesc[UR12], R24, gsb0 ;  /* 0x01e000000c1879f3 */ /* 0x000fe20008000818 */
[----:B------:R-:W-:Y:S05]  /*18f0*/  @!P0 BRA `(.L_x_18) ;  /* 0x0000000400088947 */ /* 0x000fea0003800000 */
[----:B------:R-:W-:Y:S02]  /*1900*/  WARPGROUP.DEPBAR.LE gsb0, 0x0 ;  /* 0x00008000000079c5 */ /* 0x000fe40000010000 */
[----:B------:R-:W-:-:S01]  /*1910*/  FADD R141, RZ, R24 ;  /* 0x00000018ff8d7221 */ /* 0x000fc20000000000 */
[----:B------:R-:W-:Y:S01]  /*1920*/  FADD R136, RZ, R25 ;  /* 0x00000019ff887221 */ /* 0x000fe20000000000 */
        /* <DEDUP_REMOVED lines=62> */
[----:B------:R-:W-:-:S06]  /*1d10*/  UMOV UR6, URZ ;  /* 0x0000003f00067c82 */ /* 0x000fcc0008000000 */
.L_x_18:
[----:B------:R-:W-:-:S04]  /*1d20*/  UIADD3 UR18, UR5, 0x1, URZ ;  /* 0x0000000105127890 */ /* 0x000fc8000fffe03f */
[----:B------:R-:W-:-:S04]  /*1d30*/  UISETP.NE.AND UP0, UPT, UR18, 0x6, UPT ;  /* 0x000000061200788c */ /* 0x000fc8000bf05270 */
[----:B------:R-:W-:Y:S02]  /*1d40*/  USEL UR8, URZ, 0x1, UP0 ;  /* 0x000000013f087887 */ /* 0x000fe40008000000 */
[----:B------:R-:W-:Y:S02]  /*1d50*/  USEL UR18, UR18, URZ, UP0 ;  /* 0x0000003f12127287 */ /* 0x000fe40008000000 */
[----:B------:R-:W-:-:S06]  /*1d60*/  ULOP3.LUT UR8, UR4, UR8, URZ, 0x3c, !UPT ;  /* 0x0000000804087292 */ /* 0x000fcc000f8e3c3f */
[----:B------:R-:W-:Y:S01]  /*1d70*/  IMAD.U32 R142, RZ, RZ, UR8 ;  /* 0x00000008ff8e7e24 */ /* 0x000fe2000f8e00ff */
[----:B------:R-:W-:-:S06]  /*1d80*/  UMOV UR8, 0x1 ;  /* 0x0000000100087882 */ /* 0x000fcc0000000000 */
.L_x_13:
[----:B------:R-:W-:-:S04]  /*1d90*/  UISETP.LT.AND UP0, UPT, UR9, 0x1, UPT ;  /* 0x000000010900788c */ /* 0x000fc8000bf01270 */
[----:B------:R-:W-:-:S04]  /*1da0*/  USEL UR12, UR9, 0x1, UP0 ;  /* 0x00000001090c7887 */ /* 0x000fc80008000000 */
[----:B------:R-:W-:-:S04]  /*1db0*/  UIADD3 UR12, UR9, -UR12, URZ ;  /* 0x8000000c090c7290 */ /* 0x000fc8000fffe03f */
[----:B------:R-:W-:-:S06]  /*1dc0*/  UISETP.GE.AND UP0, UPT, UR12, 0x1, UPT ;  /* 0x000000010c00788c */ /* 0x000fcc000bf06270 */
[----:B------:R-:W-:-:S13]  /*1dd0*/  PLOP3.LUT P0, PT, PT, PT, UP0, 0x80, 0x0 ;  /* 0x000000000000781c */ /* 0x000fda0003f0f008 */
[----:B------:R-:W-:Y:S05]  /*1de0*/  @!P0 BRA `(.L_x_19) ;  /* 0x0000000800048947 */ /* 0x000fea0003800000 */
[----:B01----:R-:W-:Y:S01]  /*1df0*/  IMAD.U32 R10, RZ, RZ, UR12 ;  /* 0x0000000cff0a7e24 */ /* 0x003fe2000f8e00ff */
[----:B------:R-:W-:Y:S01]  /*1e00*/  UMOV UR19, UR5 ;  /* 0x0000000500137c82 */ /* 0x000fe20008000000 */
[----:B------:R-:W-:-:S05]  /*1e10*/  ULDC UR20, c[0x0][0x50c] ;  /* 0x0001430000147ab9 */ /* 0x000fca0000000800 */
.L_x_27:
[----:B------:R-:W-:-:S13]  /*1e20*/  ISETP.NE.AND P1, PT, R138, 0x3, PT ;  /* 0x000000038a00780c */ /* 0x000fda0003f25270 */
[----:B01----:R-:W-:Y:S05]  /*1e30*/  @!P1 BRA `(.L_x_20) ;  /* 0x0000000000049947 */ /* 0x003fea0003800000 */
[----:B------:R-:W-:Y:S01]  /*1e40*/  BPT.TRAP 0x1 ;  /* 0x000000040000795c */ /* 0x000fe20000300000 */
.L_x_20:
[----:B------:R-:W0:Y:S01]  /*1e50*/  S2UR UR12, SR_CgaCtaId ;  /* 0x00000000000c79c3 */ /* 0x000e220000008800 */
[----:B------:R-:W-:Y:S01]  /*1e60*/  UMOV UR10, 0x400 ;  /* 0x00000400000a7882 */ /* 0x000fe20000000000 */
[----:B------:R-:W-:Y:S01]  /*1e70*/  SHF.L.U32 R11, R142, 0x1f, RZ ;  /* 0x0000001f8e0b7819 */ /* 0x000fe200000006ff */
[----:B0-----:R-:W-:-:S04]  /*1e80*/  ULEA UR10, UR12, UR10, 0x18 ;  /* 0x0000000a0c0a7291 */ /* 0x001fc8000f8ec03f */
[----:B------:R-:W-:-:S09]  /*1e90*/  ULEA UR12, UR18, UR10, 0x3 ;  /* 0x0000000a120c7291 */ /* 0x000fd2000f8e183f */
[----:B------:R0:W1:Y:S01]  /*1ea0*/  SYNCS.PHASECHK.TRANS64.TRYWAIT P0, [UR12], R11 ;  /* 0x0000000bff0075a7 */ /* 0x000062000800014c */
[----:B------:R-:W-:Y:S05]  /*1eb0*/  @!P1 BRA `(.L_x_21) ;  /* 0x0000000000049947 */ /* 0x000fea0003800000 */
[----:B------:R-:W-:Y:S01]  /*1ec0*/  BPT.TRAP 0x1 ;  /* 0x000000040000795c */ /* 0x000fe20000300000 */
.L_x_21:
[----:B-1----:R-:W-:Y:S05]  /*1ed0*/  @P0 BRA `(.L_x_22) ;  /* 0x0000000000080947 */ /* 0x002fea0003800000 */
[----:B------:R-:W1:Y:S02]  /*1ee0*/  SYNCS.PHASECHK.TRANS64.TRYWAIT P0, [UR12], R11 ;  /* 0x0000000bff0075a7 */ /* 0x000e64000800014c */
[----:B-1----:R-:W-:Y:S05]  /*1ef0*/  @!P0 BRA `(.L_x_23) ;  /* 0x0000007400008947 */ /* 0x002fea0003800000 */
.L_x_22:
[----:B------:R-:W-:Y:S01]  /*1f00*/  UIADD3 UR12, UR10, 0xc180, URZ ;  /* 0x0000c1800a0c7890 */ /* 0x000fe2000fffe03f */
[----:B------:R-:W-:Y:S01]  /*1f10*/  WARPGROUP.ARRIVE ;  /* 0x00000000000079c5 */ /* 0x000fe20000000000 */
[----:B------:R-:W-:Y:S02]  /*1f20*/  UISETP.NE.AND UP0, UPT, UR7, URZ, UPT ;  /* 0x0000003f0700728c */ /* 0x000fe4000bf05270 */
[----:B------:R-:W-:Y:S02]  /*1f30*/  USHF.R.U32.HI UR12, URZ, 0x4, UR12 ;  /* 0x000000043f0c7899 */ /* 0x000fe4000801160c */
[----:B------:R-:W-:Y:S02]  /*1f40*/  USEL UR8, UR8, URZ, !UP0 ;  /* 0x0000003f08087287 */ /* 0x000fe4000c000000 */
[----:B------:R-:W-:Y:S02]  /*1f50*/  ULOP3.LUT UR7, UR12, 0x3fff, URZ, 0xc0, !UPT ;  /* 0x00003fff0c077892 */ /* 0x000fe4000f8ec03f */
[----:B------:R-:W-:-:S02]  /*1f60*/  ULOP3.LUT UR12, UR11, 0x10000, URZ, 0xfc, !UPT ;  /* 0x000100000b0c7892 */ /* 0x000fc4000f8efc3f */
[----:B------:R-:W-:Y:S02]  /*1f70*/  ULOP3.LUT UR7, UR7, 0x10000, URZ, 0xfc, !UPT ;  /* 0x0001000007077892 */ /* 0x000fe4000f8efc3f */
[----:B------:R-:W-:Y:S02]  /*1f80*/  UISETP.NE.U32.AND UP0, UPT, UR8, URZ, UPT ;  /* 0x0000003f0800728c */ /* 0x000fe4000bf05070 */
[----:B------:R-:W-:Y:S02]  /*1f90*/  ULEA UR12, UR18, UR12, 0x9 ;  /* 0x0000000c120c7291 */ /* 0x000fe4000f8e483f */
[----:B------:R-:W-:Y:S01]  /*1fa0*/  ULEA UR14, UR18, UR7, 0x9 ;  /* 0x00000007120e7291 */ /* 0x000fe2000f8e483f */
[----:B------:R-:W-:Y:S01]  /*1fb0*/  UMOV UR13, 0x80000020 ;  /* 0x80000020000d7882 */ /* 0x000fe20000000000 */
[----:B------:R-:W-:Y:S01]  /*1fc0*/  UMOV UR15, 0x80000020 ;  /* 0x80000020000f7882 */ /* 0x000fe20000000000 */
[----:B------:R-:W-:-:S06]  /*1fd0*/  UIADD3 UR6, UR6, 0x2, URZ ;  /* 0x0000000206067890 */ /* 0x000fcc000fffe03f */
[----:B------:R-:W-:Y:S01]  /*1fe0*/  QGMMA.64x128x32.F32.E4M3.E4M3 R24, gdesc[UR12], R24, UP0 ;  /* 0x01e000000c1879f3 */ /* 0x000fe2000bf00818 */
[----:B------:R-:W-:Y:S02]  /*1ff0*/  UIADD3 UR12, UR12, 0x2, URZ ;  /* 0x000000020c0c7890 */ /* 0x000fe4000fffe03f */
[----:B------:R-:W-:Y:S01]  /*2000*/  UIADD3 UR14, UR14, 0x2, URZ ;  /* 0x000000020e0e7890 */ /* 0x000fe2000fffe03f */
[----:B------:R-:W-:Y:S01]  /*2010*/  UMOV UR13, 0x80000020 ;  /* 0x80000020000d7882 */ /* 0x000fe20000000000 */
[----:B------:R-:W-:Y:S01]  /*2020*/  UMOV UR15, 0x80000020 ;  /* 0x80000020000f7882 */ /* 0x000fe20000000000 */
[----:B------:R-:W-:-:S04]  /*2030*/  UISETP.NE.AND UP0, UPT, UR6, UR20, UPT ;  /* 0x000000140600728c */ /* 0x000fc8000bf05270 */
[----:B------:R-:W-:-:S06]  /*2040*/  USEL UR7, URZ, 0x1, UP0 ;  /* 0x000000013f077887 */ /* 0x000fcc0008000000 */
[----:B------:R-:W-:Y:S01]  /*2050*/  ISETP.NE.AND P0, PT, RZ, UR7, PT ;  /* 0x00000007ff007c0c */ /* 0x000fe2000bf05270 */
[----:B------:R-:W-:Y:S03]  /*2060*/  QGMMA.64x128x32.F32.E4M3.E4M3 R24, gdesc[UR12], R24, gsb0 ;  /* 0x01e000000c1879f3 */ /* 0x000fe60008000818 */
[----:B------:R-:W-:-:S09]  /*2070*/  WARPGROUP.DEPBAR.LE gsb0, 0x1 ;  /* 0x00008000000079c5 */ /* 0x000fd20000010100 */
[----:B------:R-:W-:Y:S05]  /*2080*/  @!P0 BRA `(.L_x_24) ;  /* 0x0000000400088947 */ /* 0x000fea0003800000 */
[----:B------:R-:W-:Y:S02]  /*2090*/  WARPGROUP.DEPBAR.LE gsb0, 0x0 ;  /* 0x00008000000079c5 */ /* 0x000fe40000010000 */
[----:B------:R-:W-:-:S01]  /*20a0*/  FADD R141, R24, R141 ;  /* 0x0000008d188d7221 */ /* 0x000fc20000000000 */
[----:B------:R-:W-:Y:S01]  /*20b0*/  FADD R136, R25, R136 ;  /* 0x0000008819887221 */ /* 0x000fe20000000000 */
        /* <DEDUP_REMOVED lines=62> */
[----:B------:R-:W-:-:S06]  /*24a0*/  UMOV UR6, URZ ;  /* 0x0000003f00067c82 */ /* 0x000fcc0008000000 */
.L_x_24:
[----:B------:R-:W-:Y:S05]  /*24b0*/  @!P1 BRA `(.L_x_25) ;  /* 0x0000000000049947 */ /* 0x000fea0003800000 */
[----:B------:R-:W-:Y:S01]  /*24c0*/  BPT.TRAP 0x1 ;  /* 0x000000040000795c */ /* 0x000fe20000300000 */
.L_x_25:
[----:B------:R-:W-:Y:S01]  /*24d0*/  ULEA UR8, UR19, UR10, 0x3 ;  /* 0x0000000a13087291 */ /* 0x000fe2000f8e183f */
[----:B------:R-:W-:-:S03]  /*24e0*/  ISETP.GT.U32.AND P0, PT, R4, 0x1, PT ;  /* 0x000000010400780c */ /* 0x000fc60003f04070 */
[----:B------:R-:W-:-:S04]  /*24f0*/  UIADD3 UR8, UR8, 0x30, URZ ;  /* 0x0000003008087890 */ /* 0x000fc8000fffe03f */
[----:B------:R-:W-:-:S09]  /*2500*/  UPRMT UR8, URZ, 0x654, UR8 ;  /* 0x000006543f087896 */ /* 0x000fd20008000008 */
[----:B------:R-:W-:Y:S01]  /*2510*/  SYNCS.ARRIVE.TRANS64.RED.A1T0 RZ, [UR8], RZ ;  /* 0x000000ffffff79a7 */ /* 0x000fe20008100408 */
[----:B------:R-:W-:Y:S05]  /*2520*/  @P0 BRA `(.L_x_26) ;  /* 0x0000000000040947 */ /* 0x000fea0003800000 */
[----:B------:R-:W-:Y:S01]  /*2530*/  BPT.TRAP 0x1 ;  /* 0x000000040000795c */ /* 0x000fe20000300000 */
.L_x_26:
[----:B------:R-:W-:Y:S01]  /*2540*/  UIADD3 UR18, UR18, 0x1, URZ ;  /* 0x0000000112127890 */ /* 0x000fe2000fffe03f */
[C---:B------:R-:W-:Y:S01]  /*2550*/  ISETP.GT.AND P0, PT, R10.reuse, 0x1, PT ;  /* 0x000000010a00780c */ /* 0x040fe20003f04270 */
[----:B------:R-:W-:Y:S01]  /*2560*/  UIADD3 UR19, UR19, 0x1, URZ ;  /* 0x0000000113137890 */ /* 0x000fe2000fffe03f */
[----:B------:R-:W-:Y:S01]  /*2570*/  VIADD R10, R10, 0xffffffff ;  /* 0xffffffff0a0a7836 */ /* 0x000fe20000000000 */
[----:B------:R-:W-:Y:S02]  /*2580*/  UISETP.NE.AND UP0, UPT, UR18, 0x6, UPT ;  /* 0x000000061200788c */ /* 0x000fe4000bf05270 */
[----:B------:R-:W-:Y:S02]  /*2590*/  UISETP.NE.AND UP1, UPT, UR19, 0x6, UPT ;  /* 0x000000061300788c */ /* 0x000fe4000bf25270 */
[----:B------:R-:W-:Y:S02]  /*25a0*/  USEL UR8, URZ, 0x1, UP0 ;  /* 0x000000013f087887 */ /* 0x000fe40008000000 */
[----:B------:R-:W-:-:S02]  /*25b0*/  USEL UR18, UR18, URZ, UP0 ;  /* 0x0000003f12127287 */ /* 0x000fc40008000000 */
[----:B------:R-:W-:Y:S02]  /*25c0*/  USEL UR19, UR19, URZ, UP1 ;  /* 0x0000003f13137287 */ /* 0x000fe40008800000 */
[----:B------:R-:W-:Y:S01]  /*25d0*/  LOP3.LUT R142, R142, UR8, RZ, 0x3c, !PT ;  /* 0x000000088e8e7c12 */ /* 0x000fe2000f8e3cff */
[----:B------:R-:W-:Y:S01]  /*25e0*/  UMOV UR8, 0x1 ;  /* 0x0000000100087882 */ /* 0x000fe20000000000 */
[----:B------:R-:W-:Y:S08]  /*25f0*/  @P0 BRA `(.L_x_27) ;  /* 0xfffffff800080947 */ /* 0x000ff0000383ffff */
.L_x_19:
[----:B------:R-:W-:Y:S01]  /*2600*/  UISETP.NE.AND UP0, UPT, UR6, URZ, UPT ;  /* 0x0000003f0600728c */ /* 0x000fe2000bf05270 */
[----:B01----:R-:W0:Y:S03]  /*2610*/  LDC R10, c[0x0][0x28c] ;  /* 0x0000a300ff0a7b82 */ /* 0x003e260000000800 */
[----:B------:R-:W-:-:S06]  /*2620*/  USEL UR6, URZ, 0x1, !UP0 ;  /* 0x000000013f067887 */ /* 0x000fcc000c000000 */
[----:B------:R-:W-:Y:S02]  /*2630*/  ISETP.NE.AND P0, PT, RZ, UR6, PT ;  /* 0x00000006ff007c0c */ /* 0x000fe4000bf05270 */
[----:B0-----:R-:W-:-:S11]  /*2640*/  ISETP.GE.AND P1, PT, R10, 0x1, PT ;  /* 0x000000010a00780c */ /* 0x001fd60003f26270 */
[----:B------:R-:W-:Y:S05]  /*2650*/  @!P0 BRA `(.L_x_28) ;  /* 0x0000000400048947 */ /* 0x000fea0003800000 */
[----:B------:R-:W-:Y:S02]  /*2660*/  WARPGROUP.DEPBAR.LE gsb0, 0x0 ;  /* 0x00008000000079c5 */ /* 0x000fe40000010000 */
[----:B------:R-:W-:Y:S01]  /*2670*/  FADD R141, R24, R141 ;  /* 0x0000008d188d7221 */ /* 0x000fe20000000000 */
        /* <DEDUP_REMOVED lines=62> */
[----:B------:R-:W-:-:S07]  /*2a60*/  FADD R14, R14, R87 ;  /* 0x000000570e0e7221 */ /* 0x000fce0000000000 */
.L_x_28:
[----:B------:R-:W-:Y:S02]  /*2a70*/  WARPGROUP.DEPBAR.LE gsb0, 0x0 ;  /* 0x00008000000079c5 */ /* 0x000fe40000010000 */
[----:B------:R-:W-:Y:S05]  /*2a80*/  @!P1 BRA `(.L_x_29) ;  /* 0x0000000000409947 */ /* 0x000fea0003800000 */
[----:B------:R-:W-:-:S13]  /*2a90*/  ISETP.NE.AND P0, PT, R138, 0x3, PT ;  /* 0x000000038a00780c */ /* 0x000fda0003f05270 */
[----:B------:R-:W-:Y:S05]  /*2aa0*/  @!P0 BRA `(.L_x_30) ;  /* 0x0000000000048947 */ /* 0x000fea0003800000 */
[----:B------:R-:W-:Y:S01]  /*2ab0*/  BPT.TRAP 0x1 ;  /* 0x000000040000795c */ /* 0x000fe20000300000 */
.L_x_30:
[----:B------:R-:W-:Y:S01]  /*2ac0*/  UISETP.LT.AND UP0, UPT, UR9, 0x1, UPT ;  /* 0x000000010900788c */ /* 0x000fe2000bf01270 */
[----:B------:R-:W-:-:S03]  /*2ad0*/  ISETP.GT.U32.AND P0, PT, R4, 0x1, PT ;  /* 0x000000010400780c */ /* 0x000fc60003f04070 */
[----:B------:R-:W-:-:S04]  /*2ae0*/  USEL UR8, UR9, 0x1, UP0 ;  /* 0x0000000109087887 */ /* 0x000fc80008000000 */
[----:B------:R-:W-:-:S04]  /*2af0*/  UIADD3 UR8, UR5, UR9, -UR8 ;  /* 0x0000000905087290 */ /* 0x000fc8000fffe808 */
[----:B------:R-:W-:-:S04]  /*2b00*/  UIMAD.WIDE.U32 UR6, UR8, -0x55555555, URZ ;  /* 0xaaaaaaab080678a5 */ /* 0x000fc8000f8e003f */
[----:B------:R-:W-:-:S04]  /*2b10*/  USHF.R.U32.HI UR6, URZ, 0x2, UR7 ;  /* 0x000000023f067899 */ /* 0x000fc80008011607 */
[----:B------:R-:W-:-:S04]  /*2b20*/  UIMAD UR8, UR6, -0x6, UR8 ;  /* 0xfffffffa060878a4 */ /* 0x000fc8000f8e0208 */
[----:B------:R-:W-:-:S04]  /*2b30*/  ULEA UR8, UR8, UR10, 0x3 ;  /* 0x0000000a08087291 */ /* 0x000fc8000f8e183f */
[----:B------:R-:W-:-:S04]  /*2b40*/  UIADD3 UR8, UR8, 0x30, URZ ;  /* 0x0000003008087890 */ /* 0x000fc8000fffe03f */
[----:B------:R-:W-:-:S09]  /*2b50*/  UPRMT UR8, URZ, 0x654, UR8 ;  /* 0x000006543f087896 */ /* 0x000fd20008000008 */
[----:B------:R-:W-:Y:S01]  /*2b60*/  SYNCS.ARRIVE.TRANS64.RED.A1T0 RZ, [UR8], RZ ;  /* 0x000000ffffff79a7 */ /* 0x000fe20008100408 */
[----:B------:R-:W-:Y:S05]  /*2b70*/  @P0 BRA `(.L_x_29) ;  /* 0x0000000000040947 */ /* 0x000fea0003800000 */
[----:B------:R-:W-:Y:S01]  /*2b80*/  BPT.TRAP 0x1 ;  /* 0x000000040000795c */ /* 0x000fe20000300000 */
.L_x_29:
[----:B------:R-:W0:Y:S01]  /*2b90*/  LDC R26, c[0x0][0x288] ;  /* 0x0000a200ff1a7b82 */ /* 0x000e220000000800 */
[--C-:B------:R-:W-:Y:S01]  /*2ba0*/  SHF.R.U32.HI R10, RZ, 0x2, R0.reuse ;  /* 0x00000002ff0a7819 */ /* 0x100fe20000011600 */
[----:B------:R-:W-:Y:S01]  /*2bb0*/  IMAD.SHL.U32 R29, R7, 0x80, RZ ;  /* 0x00000080071d7824 */ /* 0x000fe200078e00ff */
[----:B------:R-:W-:Y:S01]  /*2bc0*/  SHF.R.U32.HI R25, RZ, 0x7, R0 ;  /* 0x00000007ff197819 */ /* 0x000fe20000011600 */
[----:B------:R-:W-:Y:S01]  /*2bd0*/  UIADD3 UR5, UR9, UR5, URZ ;  /* 0x0000000509057290 */ /* 0x000fe2000fffe03f */
[----:B------:R-:W-:Y:S01]  /*2be0*/  LOP3.LUT R11, R10, 0x7, RZ, 0xc0, !PT ;  /* 0x000000070a0b7812 */ /* 0x000fe200078ec0ff */
[----:B------:R-:W-:Y:S01]  /*2bf0*/  IMAD.SHL.U32 R31, R6, 0x80, RZ ;  /* 0x00000080061f7824 */ /* 0x000fe200078e00ff */
[----:B------:R-:W-:Y:S01]  /*2c00*/  LOP3.LUT R10, R25, 0x1, RZ, 0xc0, !PT ;  /* 0x00000001190a7812 */ /* 0x000fe200078ec0ff */
[----:B------:R-:W-:Y:S01]  /*2c10*/  UISETP.GT.U32.AND UP0, UPT, UR5, 0x5, UPT ;  /* 0x000000050500788c */ /* 0x000fe2000bf04070 */
[----:B------:R-:W-:Y:S01]  /*2c20*/  LOP3.LUT R24, R0, 0x60, RZ, 0xc0, !PT ;  /* 0x0000006000187812 */ /* 0x000fe200078ec0ff */
[----:B------:R-:W-:Y:S01]  /*2c30*/  ULDC UR12, c[0x0][0x284] ;  /* 0x0000a100000c7ab9 */ /* 0x000fe20000000800 */
[----:B------:R-:W-:Y:S01]  /*2c40*/  UISETP.GE.U32.AND UP1, UPT, UR9, 0x6, UPT ;  /* 0x000000060900788c */ /* 0x000fe2000bf26070 */
[----:B------:R-:W-:Y:S01]  /*2c50*/  IMAD.SHL.U32 R30, R10, 0x40, RZ ;  /* 0x000000400a1e7824 */ /* 0x000fe200078e00ff */
[----:B------:R-:W-:Y:S01]  /*2c60*/  SHF.R.U32.HI R28, RZ, 0x1, R24 ;  /* 0x00000001ff1c7819 */ /* 0x000fe20000011618 */
[----:B------:R-:W-:Y:S01]  /*2c70*/  UISETP.LT.U32.AND UP0, UPT, UR9, 0x6, UP0 ;  /* 0x000000060900788c */ /* 0x000fe20008701070 */
[----:B------:R-:W-:Y:S01]  /*2c80*/  LOP3.LUT R24, R0, 0x3, RZ, 0xc0, !PT ;  /* 0x0000000300187812 */ /* 0x000fe200078ec0ff */
[----:B------:R-:W-:Y:S01]  /*2c90*/  UIMAD.WIDE.U32 UR6, UR5, -0x55555555, URZ ;  /* 0xaaaaaaab050678a5 */ /* 0x000fe2000f8e003f */
[--C-:B------:R-:W-:Y:S01]  /*2ca0*/  IADD3 R25, RZ, -R28, -R11.reuse ;  /* 0x8000001cff197210 */ /* 0x100fe20007ffe80b */
[----:B------:R-:W-:Y:S01]  /*2cb0*/  USEL UR8, URZ, 0x1, !UP0 ;  /* 0x000000013f087887 */ /* 0x000fe2000c000000 */
[----:B------:R-:W-:Y:S01]  /*2cc0*/  LOP3.LUT R11, R30, 0x40, R11, 0xe2, !PT ;  /* 0x000000401e0b7812 */ /* 0x000fe200078ee20b */
[----:B------:R-:W-:Y:S01]  /*2cd0*/  ULDC.64 UR10, c[0x0][0x5d0] ;  /* 0x00017400000a7ab9 */ /* 0x000fe20000000a00 */
[----:B------:R-:W-:Y:S01]  /*2ce0*/  SHF.R.S32.HI R34, RZ, 0x1f, R5 ;  /* 0x0000001fff227819 */ /* 0x000fe20000011405 */
[----:B------:R-:W-:Y:S01]  /*2cf0*/  IMAD R10, R10, -0x40, R25 ;  /* 0xffffffc00a0a7824 */ /* 0x000fe200078e0219 */
[----:B------:R-:W-:Y:S01]  /*2d00*/  USHF.R.U32.HI UR6, URZ, 0x2, UR7 ;  /* 0x000000023f067899 */ /* 0x000fe20008011607 */
[----:B0-----:R-:W-:Y:S01]  /*2d10*/  IMAD R30, R24, -0x2, R26 ;  /* 0xfffffffe181e7824 */ /* 0x001fe200078e021a */
[----:B------:R-:W-:Y:S01]  /*2d20*/  ISETP.GE.AND P0, PT, R29, R26, PT ;  /* 0x0000001a1d00720c */ /* 0x000fe20003f06270 */
[----:B------:R-:W-:Y:S01]  /*2d30*/  IMAD.SHL.U32 R24, R0, 0x2, RZ ;  /* 0x0000000200187824 */ /* 0x000fe200078e00ff */
[----:B------:R-:W-:Y:S01]  /*2d40*/  ULOP3.LUT UR4, UR4, UR8, URZ, 0x3c, !UPT ;  /* 0x0000000804047292 */ /* 0x000fe2000f8e3c3f */
[----:B------:R-:W-:Y:S01]  /*2d50*/  IMAD R32, R34, UR10, RZ ;  /* 0x0000000a22207c24 */ /* 0x000fe2000f8e02ff */
[----:B------:R-:W-:Y:S01]  /*2d60*/  ISETP.GE.OR P0, PT, R31, UR12, P0 ;  /* 0x0000000c1f007c0c */ /* 0x000fe20008706670 */
[----:B------:R-:W-:Y:S01]  /*2d70*/  IMAD.WIDE R26, R6, 0x80, RZ ;  /* 0x00000080061a7825 */ /* 0x000fe200078e02ff */
[----:B------:R-:W-:Y:S01]  /*2d80*/  LOP3.LUT R24, R29, 0x6, R24, 0xf8, !PT ;  /* 0x000000061d187812 */ /* 0x000fe200078ef818 */
[----:B------:R-:W-:Y:S01]  /*2d90*/  UIMAD UR5, UR6, -0x6, UR5 ;  /* 0xfffffffa060578a4 */ /* 0x000fe2000f8e0205 */
[----:B------:R-:W-:Y:S01]  /*2da0*/  IADD3 R36, -R31, UR12, R10 ;  /* 0x0000000c1f247c10 */ /* 0x000fe2000fffe10a */
[----:B------:R-:W-:Y:S01]  /*2db0*/  IMAD R33, R5, UR11, R32 ;  /* 0x0000000b05217c24 */ /* 0x000fe2000f8e0220 */
[----:B------:R-:W-:Y:S01]  /*2dc0*/  SHF.R.S32.HI R25, RZ, 0x1f, R24 ;  /* 0x0000001fff197819 */ /* 0x000fe20000011418 */
[----:B------:R-:W-:Y:S01]  /*2dd0*/  @UP1 ULOP3.LUT UR4, UR4, 0x1, UR6, 0x78, !UPT ;  /* 0x0000000104041892 */ /* 0x000fe2000f8e7806 */
[----:B------:R-:W-:Y:S01]  /*2de0*/  LOP3.LUT R35, R26, R11, R28, 0xfe, !PT ;  /* 0x0000000b1a237212 */ /* 0x000fe200078efe1c */
[----:B------:R-:W-:-:S02]  /*2df0*/  IMAD.IADD R29, R30, 0x1, -R29 ;  /* 0x000000011e1d7824 */ /* 0x000fc400078e0a1d */
[----:B------:R-:W-:-:S04]  /*2e00*/  IMAD.WIDE.U32 R6, R5, UR10, R24 ;  /* 0x0000000a05067c25 */ /* 0x000fc8000f8e0018 */
[----:B------:R-:W-:Y:S02]  /*2e10*/  IMAD.IADD R7, R7, 0x1, R33 ;  /* 0x0000000107077824 */ /* 0x000fe400078e0221 */
[----:B------:R-:W-:Y:S01]  /*2e20*/  IMAD.MOV.U32 R28, RZ, RZ, -0x1 ;  /* 0xffffffffff1c7424 */ /* 0x000fe200078e00ff */
[----:B------:R-:W-:Y:S06]  /*2e30*/  @P0 BRA `(.L_x_31) ;  /* 0x0000004400a40947 */ /* 0x000fec0003800000 */
[----:B------:R-:W0:Y:S01]  /*2e40*/  LDC.64 R32, c[0x0][0x5c8] ;  /* 0x00017200ff207b82 */ /* 0x000e220000000a00 */
[----:B------:R-:W-:Y:S01]  /*2e50*/  ULDC.64 UR6, c[0x0][0x5c0] ;  /* 0x0001700000067ab9 */ /* 0x000fe20000000a00 */
[----:B------:R-:W-:Y:S01]  /*2e60*/  BSSY B0, `(.L_x_31) ;  /* 0x0000466000007945 */ /* 0x000fe20003800000 */
[-C--:B0-----:R-:W-:Y:S02]  /*2e70*/  IMAD R10, R27, R32.reuse, RZ ;  /* 0x000000201b0a7224 */ /* 0x081fe400078e02ff */
[----:B------:R-:W-:-:S04]  /*2e80*/  IMAD.WIDE.U32 R6, R35, R32, R6 ;  /* 0x0000002023067225 */ /* 0x000fc800078e0006 */
[----:B------:R-:W-:Y:S01]  /*2e90*/  IMAD R31, R35, R33, R10 ;  /* 0x00000021231f7224 */ /* 0x000fe200078e020a */
[----:B------:R-:W-:Y:S02]  /*2ea0*/  LEA R11, P0, R32, R6, 0x3 ;  /* 0x00000006200b7211 */ /* 0x000fe400078018ff */
[----:B------:R-:W-:Y:S01]  /*2eb0*/  IADD3 R10, P1, R6, UR6, RZ ;  /* 0x00000006060a7c10 */ /* 0x000fe2000ff3e0ff */
[----:B------:R-:W-:Y:S01]  /*2ec0*/  IMAD.IADD R31, R7, 0x1, R31 ;  /* 0x00000001071f7824 */ /* 0x000fe200078e021f */
[----:B------:R-:W-:-:S04]  /*2ed0*/  IADD3 R6, P3, R11, UR6, RZ ;  /* 0x000000060b067c10 */ /* 0x000fc8000ff7e0ff */
[----:B------:R-:W-:Y:S02]  /*2ee0*/  LEA.HI.X R7, R32, R31, R33, 0x3, P0 ;  /* 0x0000001f20077211 */ /* 0x000fe400000f1c21 */
[----:B---3-5:R-:W-:Y:S02]  /*2ef0*/  FSETP.NEU.AND P0, PT, R9, RZ, PT ;  /* 0x000000ff0900720b */ /* 0x028fe40003f0d000 */
[----:B------:R-:W-:Y:S02]  /*2f00*/  IADD3.X R11, R31, UR7, RZ, P1, !PT ;  /* 0x000000071f0b7c10 */ /* 0x000fe40008ffe4ff */
[----:B------:R-:W-:-:S09]  /*2f10*/  IADD3.X R7, R7, UR7, RZ, P3, !PT ;  /* 0x0000000707077c10 */ /* 0x000fd20009ffe4ff */
[----:B------:R-:W-:Y:S05]  /*2f20*/  @!P0 BRA `(.L_x_32) ;  /* 0x00000034005c8947 */ /* 0x000fea0003800000 */
[----:B------:R-:W-:Y:S01]  /*2f30*/  ULDC.64 UR6, c[0x0][0x5b8] ;  /* 0x00016e0000067ab9 */ /* 0x000fe20000000a00 */
[----:B------:R-:W-:Y:S01]  /*2f40*/  ISETP.GE.AND P0, PT, R36, 0x1, PT ;  /* 0x000000012400780c */ /* 0x000fe20003f06270 */
[----:B------:R-:W-:Y:S01]  /*2f50*/  IMAD R32, R34, UR6, RZ ;  /* 0x0000000622207c24 */ /* 0x000fe2000f8e02ff */
[----:B------:R-:W-:Y:S01]  /*2f60*/  ULDC.64 UR10, c[0x0][0x5a8] ;  /* 0x00016a00000a7ab9 */ /* 0x000fe20000000a00 */
[----:B------:R-:W-:Y:S01]  /*2f70*/  IMAD.WIDE.U32 R30, R5, UR6, R24 ;  /* 0x00000006051e7c25 */ /* 0x000fe2000f8e0018 */
[----:B------:R-:W-:Y:S01]  /*2f80*/  ISETP.LT.OR P4, PT, R29, 0x1, !P0 ;  /* 0x000000011d00780c */ /* 0x000fe20004781670 */
[----:B------:R-:W-:Y:S02]  /*2f90*/  BSSY B1, `(.L_x_33) ;  /* 0x000000c000017945 */ /* 0x000fe40003800000 */
[----:B------:R-:W-:Y:S01]  /*2fa0*/  IMAD R5, R5, UR7, R32 ;  /* 0x0000000705057c24 */ /* 0x000fe2000f8e0220 */
[----:B------:R-:W-:-:S03]  /*2fb0*/  ULDC.64 UR6, c[0x0][0x5b0] ;  /* 0x00016c0000067ab9 */ /* 0x000fc60000000a00 */
[----:B------:R-:W-:Y:S02]  /*2fc0*/  IMAD.IADD R31, R31, 0x1, R5 ;  /* 0x000000011f1f7824 */ /* 0x000fe400078e0205 */
[----:B------:R-:W-:Y:S02]  /*2fd0*/  IMAD R5, R27, UR6, RZ ;  /* 0x000000061b057c24 */ /* 0x000fe4000f8e02ff */
[----:B------:R-:W-:-:S04]  /*2fe0*/  IMAD.WIDE.U32 R24, R35, UR6, R30 ;  /* 0x0000000623187c25 */ /* 0x000fc8000f8e001e */
[----:B------:R-:W-:Y:S01]  /*2ff0*/  IMAD R5, R35, UR7, R5 ;  /* 0x0000000723057c24 */ /* 0x000fe2000f8e0205 */
[----:B------:R-:W-:-:S04]  /*3000*/  IADD3 R24, P1, R24, UR10, RZ ;  /* 0x0000000a18187c10 */ /* 0x000fc8000ff3e0ff */
[--C-:B------:R-:W-:Y:S02]  /*3010*/  IADD3.X R25, R25, UR11, R5.reuse, P1, !PT ;  /* 0x0000000b19197c10 */ /* 0x100fe40008ffe405 */
[----:B------:R-:W-:Y:S01]  /*3020*/  PRMT R5, RZ, 0x7610, R5 ;  /* 0x00007610ff057816 */ /* 0x000fe20000000005 */
[----:B------:R-:W-:Y:S06]  /*3030*/  @P4 BRA `(.L_x_34) ;  /* 0x0000000000044947 */ /* 0x000fec0003800000 */
[----:B------:R0:W5:Y:S02]  /*3040*/  LDG.E.U8 R5, desc[UR16][R24.64] ;  /* 0x0000001018057981 */ /* 0x000164000c1e1100 */
.L_x_34:
[----:B------:R-:W-:Y:S05]  /*3050*/  BSYNC B1 ;  /* 0x0000000000017941 */ /* 0x000fea0003800000 */
.L_x_33:
[----:B-----5:R-:W-:Y:S01]  /*3060*/  LOP3.LUT R5, R5, 0xff, RZ, 0xc0, !PT ;  /* 0x000000ff05057812 */ /* 0x020fe200078ec0ff */
[----:B------:R-:W-:Y:S01]  /*3070*/  BSSY B1, `(.L_x_35) ;  /* 0x000000b000017945 */ /* 0x000fe20003800000 */
[----:B------:R-:W-:Y:S02]  /*3080*/  ISETP.LT.OR P3, PT, R29, 0x2, !P0 ;  /* 0x000000021d00780c */ /* 0x000fe40004761670 */
[----:B------:R-:W-:-:S05]  /*3090*/  F2FP.F16.E4M3.UNPACK_B R5, R5 ;  /* 0x00000005ff05723e */ /* 0x000fca00020006ff */
[----:B------:R-:W-:Y:S01]  /*30a0*/  HADD2.F32 R32, -RZ, R5.H0_H0 ;  /* 0x20000005ff207230 */ /* 0x000fe20000004100 */
[----:B------:R-:W-:-:S04]  /*30b0*/  PRMT R5, RZ, 0x7610, R5 ;  /* 0x00007610ff057816 */ /* 0x000fc80000000005 */
[----:B------:R-:W-:-:S04]  /*30c0*/  FMUL R32, R32, R9 ;  /* 0x0000000920207220 */ /* 0x000fc80000400000 */
[----:B--2---:R-:W-:-:S05]  /*30d0*/  FFMA R32, R141, R8, R32 ;  /* 0x000000088d207223 */ /* 0x004fca0000000020 */
[----:B------:R-:W-:-:S05]  /*30e0*/  F2FP.SATFINITE.E4M3.F32.PACK_AB_MERGE_C R33, RZ, R32, RZ ;  /* 0x00000020ff21723e */ /* 0x000fca00048070ff */
[----:B------:R1:W-:Y:S01]  /*30f0*/  @!P4 STG.E.U8 desc[UR16][R10.64], R33 ;  /* 0x000000210a00c986 */ /* 0x0003e2000c101110 */
[----:B------:R-:W-:Y:S05]  /*3100*/  @P3 BRA `(.L_x_36) ;  /* 0x0000000000043947 */ /* 0x000fea0003800000 */
[----:B------:R2:W5:Y:S02]  /*3110*/  LDG.E.U8 R5, desc[UR16][R24.64+0x1] ;  /* 0x0000011018057981 */ /* 0x000564000c1e1100 */
.L_x_36:
[----:B------:R-:W-:Y:S05]  /*3120*/  BSYNC B1 ;  /* 0x0000000000017941 */ /* 0x000fea0003800000 */
.L_x_35:
[----:B-----5:R-:W-:Y:S01]  /*3130*/  LOP3.LUT R5, R5, 0xff, RZ, 0xc0, !PT ;  /* 0x000000ff05057812 */ /* 0x020fe200078ec0ff */
[----:B------:R-:W-:Y:S01]  /*3140*/  BSSY B1, `(.L_x_37) ;  /* 0x0000013000017945 */ /* 0x000fe20003800000 */
[----:B-1----:R-:W-:Y:S02]  /*3150*/  IADD3 R33, P1, R35, 0x8, RZ ;  /* 0x0000000823217810 */ /* 0x002fe40007f3e0ff */
[----:B------:R-:W-:-:S03]  /*3160*/  F2FP.F16.E4M3.UNPACK_B R5, R5 ;  /* 0x00000005ff05723e */ /* 0x000fc600020006ff */
[----:B------:R-:W-:Y:S01]  /*3170*/  IMAD.X R27, RZ, RZ, R27, P1 ;  /* 0x000000ffff1b7224 */ /* 0x000fe200008e061b */
[----:B------:R-:W-:Y:S01]  /*3180*/  ISETP.GE.AND P1, PT, R36, 0x9, PT ;  /* 0x000000092400780c */ /* 0x000fe20003f26270 */
[----:B------:R-:W-:Y:S02]  /*3190*/  HADD2.F32 R26, -RZ, R5.H0_H0 ;  /* 0x20000005ff1a7230 */ /* 0x000fe40000004100 */
[----:B------:R-:W-:Y:S01]  /*31a0*/  IMAD.WIDE.U32 R30, R33, UR6, R30 ;  /* 0x00000006211e7c25 */ /* 0x000fe2000f8e001e */
[----:B------:R-:W-:-:S03]  /*31b0*/  ISETP.LT.OR P5, PT, R29, 0x1, !P1 ;  /* 0x000000011d00780c */ /* 0x000fc60004fa1670 */
[----:B------:R-:W-:Y:S01]  /*31c0*/  FMUL R5, R26, R9 ;  /* 0x000000091a057220 */ /* 0x000fe20000400000 */
[----:B------:R-:W-:-:S03]  /*31d0*/  IMAD R26, R27, UR6, RZ ;  /* 0x000000061b1a7c24 */ /* 0x000fc6000f8e02ff */
[----:B------:R-:W-:Y:S01]  /*31e0*/  FFMA R5, R136, R8, R5 ;  /* 0x0000000888057223 */ /* 0x000fe20000000005 */
[----:B------:R-:W-:Y:S01]  /*31f0*/  IMAD R33, R33, UR7, R26 ;  /* 0x0000000721217c24 */ /* 0x000fe2000f8e021a */
[----:B------:R-:W-:-:S03]  /*3200*/  IADD3 R26, P4, R30, UR10, RZ ;  /* 0x0000000a1e1a7c10 */ /* 0x000fc6000ff9e0ff */
[----:B------:R-:W-:Y:S02]  /*3210*/  F2FP.SATFINITE.E4M3.F32.PACK_AB_MERGE_C R35, RZ, R5, RZ ;  /* 0x00000005ff23723e */ /* 0x000fe400048070ff */
[----:B------:R-:W-:Y:S02]  /*3220*/  IADD3.X R27, R31, UR11, R33, P4, !PT ;  /* 0x0000000b1f1b7c10 */ /* 0x000fe4000a7fe421 */
[----:B------:R-:W-:Y:S01]  /*3230*/  PRMT R5, RZ, 0x7610, R5 ;  /* 0x00007610ff057816 */ /* 0x000fe20000000005 */
[----:B------:R1:W-:Y:S01]  /*3240*/  @!P3 STG.E.U8 desc[UR16][R10.64+0x1], R35 ;  /* 0x000001230a00b986 */ /* 0x0003e2000c101110 */
[----:B------:R-:W-:Y:S05]  /*3250*/  @P5 BRA `(.L_x_38) ;  /* 0x0000000000045947 */ /* 0x000fea0003800000 */
[----:B------:R3:W5:Y:S02]  /*3260*/  LDG.E.U8 R5, desc[UR16][R26.64] ;  /* 0x000000101a057981 */ /* 0x000764000c1e1100 */
.L_x_38:
[----:B------:R-:W-:Y:S05]  /*3270*/  BSYNC B1 ;  /* 0x0000000000017941 */ /* 0x000fea0003800000 */
.L_x_37:
[----:B-----5:R-:W-:Y:S01]  /*3280*/  LOP3.LUT R5, R5, 0xff, RZ, 0xc0, !PT ;  /* 0x000000ff05057812 */ /* 0x020fe200078ec0ff */
[----:B------:R-:W-:Y:S01]  /*3290*/  BSSY B1, `(.L_x_39) ;  /* 0x000000b000017945 */ /* 0x000fe20003800000 */
[----:B------:R-:W-:Y:S02]  /*32a0*/  ISETP.LT.OR P3, PT, R29, 0x2, !P1 ;  /* 0x000000021d00780c */ /* 0x000fe40004f61670 */
[----:B------:R-:W-:-:S05]  /*32b0*/  F2FP.F16.E4M3.UNPACK_B R5, R5 ;  /* 0x00000005ff05723e */ /* 0x000fca00020006ff */
[----:B------:R-:W-:Y:S01]  /*32c0*/  HADD2.F32 R30, -RZ, R5.H0_H0 ;  /* 0x20000005ff1e7230 */ /* 0x000fe20000004100 */
[----:B------:R-:W-:-:S04]  /*32d0*/  PRMT R5, RZ, 0x7610, R5 ;  /* 0x00007610ff057816 */ /* 0x000fc80000000005 */
[----:B------:R-:W-:-:S04]  /*32e0*/  FMUL R30, R30, R9 ;  /* 0x000000091e1e7220 */ /* 0x000fc80000400000 */
[----:B------:R-:W-:-:S05]  /*32f0*/  FFMA R30, R139, R8, R30 ;  /* 0x000000088b1e7223 */ /* 0x000fca000000001e */
[----:B------:R-:W-:-:S05]  /*3300*/  F2FP.SATFINITE.E4M3.F32.PACK_AB_MERGE_C R31, RZ, R30, RZ ;  /* 0x0000001eff1f723e */ /* 0x000fca00048070ff */
[----:B------:R4:W-:Y:S01]  /*3310*/  @!P5 STG.E.U8 desc[UR16][R6.64], R31 ;  /* 0x0000001f0600d986 */ /* 0x0009e2000c101110 */
[----:B------:R-:W-:Y:S05]  /*3320*/  @P3 BRA `(.L_x_40) ;  /* 0x0000000000043947 */ /* 0x000fea0003800000 */
[----:B------:R0:W5:Y:S02]  /*3330*/  LDG.E.U8 R5, desc[UR16][R26.64+0x1] ;  /* 0x000001101a057981 */ /* 0x000164000c1e1100 */
.L_x_40:
[----:B------:R-:W-:Y:S05]  /*3340*/  BSYNC B1 ;  /* 0x0000000000017941 */ /* 0x000fea0003800000 */
.L_x_39:
[----:B-----5:R-:W-:Y:S01]  /*3350*/  LOP3.LUT R5, R5, 0xff, RZ, 0xc0, !PT ;  /* 0x000000ff05057812 */ /* 0x020fe200078ec0ff */
[----:B------:R-:W-:Y:S01]  /*3360*/  BSSY B1, `(.L_x_41) ;  /* 0x000000b000017945 */ /* 0x000fe20003800000 */
[----:B------:R-:W-:Y:S02]  /*3370*/  ISETP.LT.OR P4, PT, R29, 0x9, !P0 ;  /* 0x000000091d00780c */ /* 0x000fe40004781670 */
[----:B------:R-:W-:-:S05]  /*3380*/  F2FP.F16.E4M3.UNPACK_B R5, R5 ;  /* 0x00000005ff05723e */ /* 0x000fca00020006ff */
[----:B------:R-:W-:-:S05]  /*3390*/  HADD2.F32 R30, -RZ, R5.H0_H0 ;  /* 0x20000005ff1e7230 */ /* 0x000fca0000004100 */
[----:B------:R-:W-:-:S04]  /*33a0*/  FMUL R5, R30, R9 ;  /* 0x000000091e057220 */ /* 0x000fc80000400000 */
[----:B------:R-:W-:-:S05]  /*33b0*/  FFMA R5, R134, R8, R5 ;  /* 0x0000000886057223 */ /* 0x000fca0000000005 */
[----:B----4-:R-:W-:Y:S02]  /*33c0*/  F2FP.SATFINITE.E4M3.F32.PACK_AB_MERGE_C R31, RZ, R5, RZ ;  /* 0x00000005ff1f723e */ /* 0x010fe400048070ff */
[----:B------:R-:W-:-:S03]  /*33d0*/  PRMT R5, RZ, 0x7610, R5 ;  /* 0x00007610ff057816 */ /* 0x000fc60000000005 */
[----:B------:R4:W-:Y:S01]  /*33e0*/  @!P3 STG.E.U8 desc[UR16][R6.64+0x1], R31 ;  /* 0x0000011f0600b986 */ /* 0x0009e2000c101110 */
[----:B------:R-:W-:Y:S05]  /*33f0*/  @P4 BRA `(.L_x_42) ;  /* 0x0000000000044947 */ /* 0x000fea0003800000 */
[----:B------:R0:W5:Y:S02]  /*3400*/  LDG.E.U8 R5, desc[UR16][R24.64+0x8] ;  /* 0x0000081018057981 */ /* 0x000164000c1e1100 */
.L_x_42:
[----:B------:R-:W-:Y:S05]  /*3410*/  BSYNC B1 ;  /* 0x0000000000017941 */ /* 0x000fea0003800000 */
.L_x_41:
        /* <DEDUP_REMOVED lines=8> */
[----:B----4-:R-:W-:-:S05]  /*34a0*/  F2FP.SATFINITE.E4M3.F32.PACK_AB_MERGE_C R31, RZ, R30, RZ ;  /* 0x0000001eff1f723e */ /* 0x010fca00048070ff */
[----:B------:R4:W-:Y:S01]  /*34b0*/  @!P4 STG.E.U8 desc[UR16][R10.64+0x8], R31 ;  /* 0x0000081f0a00c986 */ /* 0x0009e2000c101110 */
[----:B------:R-:W-:Y:S05]  /*34c0*/  @P3 BRA `(.L_x_44) ;  /* 0x0000000000043947 */ /* 0x000fea0003800000 */
[----:B------:R0:W5:Y:S02]  /*34d0*/  LDG.E.U8 R5, desc[UR16][R24.64+0x9] ;  /* 0x0000091018057981 */ /* 0x000164000c1e1100 */
.L_x_44:
[----:B------:R-:W-:Y:S05]  /*34e0*/  BSYNC B1 ;  /* 0x0000000000017941 */ /* 0x000fea0003800000 */
.L_x_43:
        /* <DEDUP_REMOVED lines=12> */
.L_x_46:
[----:B------:R-:W-:Y:S05]  /*35b0*/  BSYNC B1 ;  /* 0x0000000000017941 */ /* 0x000fea0003800000 */
.L_x_45:
        /* <DEDUP_REMOVED lines=12> */
.L_x_48:
[----:B------:R-:W-:Y:S05]  /*3680*/  BSYNC B1 ;  /* 0x0000000000017941 */ /* 0x000fea0003800000 */
.L_x_47:
        /* <DEDUP_REMOVED lines=12> */
.L_x_50:
[----:B------:R-:W-:Y:S05]  /*3750*/  BSYNC B1 ;  /* 0x0000000000017941 */ /* 0x000fea0003800000 */
.L_x_49:
        /* <DEDUP_REMOVED lines=12> */
.L_x_52:
[----:B------:R-:W-:Y:S05]  /*3820*/  BSYNC B1 ;  /* 0x0000000000017941 */ /* 0x000fea0003800000 */
.L_x_51:
        /* <DEDUP_REMOVED lines=12> */
.L_x_54:
[----:B------:R-:W-:Y:S05]  /*38f0*/  BSYNC B1 ;  /* 0x0000000000017941 */ /* 0x000fea0003800000 */
.L_x_53:
        /* <DEDUP_REMOVED lines=12> */
.L_x_56:
[----:B------:R-:W-:Y:S05]  /*39c0*/  BSYNC B1 ;  /* 0x0000000000017941 */ /* 0x000fea0003800000 */
.L_x_55:
        /* <DEDUP_REMOVED lines=12> */
.L_x_58:
[----:B------:R-:W-:Y:S05]  /*3a90*/  BSYNC B1 ;  /* 0x0000000000017941 */ /* 0x000fea0003800000 */
.L_x_57:
        /* <DEDUP_REMOVED lines=12> */
.L_x_60:
[----:B------:R-:W-:Y:S05]  /*3b60*/  BSYNC B1 ;  /* 0x0000000000017941 */ /* 0x000fea0003800000 */
.L_x_59:
        /* <DEDUP_REMOVED lines=12> */
.L_x_62:
[----:B------:R-:W-:Y:S05]  /*3c30*/  BSYNC B1 ;  /* 0x0000000000017941 */ /* 0x000fea0003800000 */
.L_x_61:
        /* <DEDUP_REMOVED lines=12> */
.L_x_64:
[----:B------:R-:W-:Y:S05]  /*3d00*/  BSYNC B1 ;  /* 0x0000000000017941 */ /* 0x000fea0003800000 */
.L_x_63:
        /* <DEDUP_REMOVED lines=12> */
.L_x_66:
[----:B------:R-:W-:Y:S05]  /*3dd0*/  BSYNC B1 ;  /* 0x0000000000017941 */ /* 0x000fea0003800000 */
.L_x_65:
        /* <DEDUP_REMOVED lines=12> */
.L_x_68:
[----:B------:R-:W-:Y:S05]  /*3ea0*/  BSYNC B1 ;  /* 0x0000000000017941 */ /* 0x000fea0003800000 */
.L_x_67:
        /* <DEDUP_REMOVED lines=12> */
.L_x_70:
[----:B------:R-:W-:Y:S05]  /*3f70*/  BSYNC B1 ;  /* 0x0000000000017941 */ /* 0x000fea0003800000 */
.L_x_69:
        /* <DEDUP_REMOVED lines=12> */
.L_x_72:
[----:B------:R-:W-:Y:S05]  /*4040*/  BSYNC B1 ;  /* 0x0000000000017941 */ /* 0x000fea0003800000 */
.L_x_71:
        /* <DEDUP_REMOVED lines=12> */
.L_x_74:
[----:B------:R-:W-:Y:S05]  /*4110*/  BSYNC B1 ;  /* 0x0000000000017941 */ /* 0x000fea0003800000 */
.L_x_73:
        /* <DEDUP_REMOVED lines=12> */
.L_x_76:
[----:B------:R-:W-:Y:S05]  /*41e0*/  BSYNC B1 ;  /* 0x0000000000017941 */ /* 0x000fea0003800000 */
.L_x_75:
        /* <DEDUP_REMOVED lines=12> */
.L_x_78:
[----:B------:R-:W-:Y:S05]  /*42b0*/  BSYNC B1 ;  /* 0x0000000000017941 */ /* 0x000fea0003800000 */
.L_x_77:
        /* <DEDUP_REMOVED lines=12> */
.L_x_80:
[----:B------:R-:W-:Y:S05]  /*4380*/  BSYNC B1 ;  /* 0x0000000000017941 */ /* 0x000fea0003800000 */
.L_x_79:
        /* <DEDUP_REMOVED lines=12> */
.L_x_82:
[----:B------:R-:W-:Y:S05]  /*4450*/  BSYNC B1 ;  /* 0x0000000000017941 */ /* 0x000fea0003800000 */
.L_x_81:
        /* <DEDUP_REMOVED lines=12> */
.L_x_84:
[----:B------:R-:W-:Y:S05]  /*4520*/  BSYNC B1 ;  /* 0x0000000000017941 */ /* 0x000fea0003800000 */
.L_x_83:
        /* <DEDUP_REMOVED lines=12> */
.L_x_86:
[----:B------:R-:W-:Y:S05]  /*45f0*/  BSYNC B1 ;  /* 0x0000000000017941 */ /* 0x000fea0003800000 */
.L_x_85:
        /* <DEDUP_REMOVED lines=12> */
.L_x_88:
[----:B------:R-:W-:Y:S05]  /*46c0*/  BSYNC B1 ;  /* 0x0000000000017941 */ /* 0x000fea0003800000 */
.L_x_87:
        /* <DEDUP_REMOVED lines=12> */
.L_x_90:
[----:B------:R-:W-:Y:S05]  /*4790*/  BSYNC B1 ;  /* 0x0000000000017941 */ /* 0x000fea0003800000 */
.L_x_89:
        /* <DEDUP_REMOVED lines=12> */
.L_x_92:
[----:B------:R-:W-:Y:S05]  /*4860*/  BSYNC B1 ;  /* 0x0000000000017941 */ /* 0x000fea0003800000 */
.L_x_91:
        /* <DEDUP_REMOVED lines=12> */
.L_x_94:
[----:B------:R-:W-:Y:S05]  /*4930*/  BSYNC B1 ;  /* 0x0000000000017941 */ /* 0x000fea0003800000 */
.L_x_93:
        /* <DEDUP_REMOVED lines=12> */
.L_x_96:
[----:B------:R-:W-:Y:S05]  /*4a00*/  BSYNC B1 ;  /* 0x0000000000017941 */ /* 0x000fea0003800000 */
.L_x_95:
        /* <DEDUP_REMOVED lines=12> */
.L_x_98:
[----:B------:R-:W-:Y:S05]  /*4ad0*/  BSYNC B1 ;  /* 0x0000000000017941 */ /* 0x000fea0003800000 */
.L_x_97:
        /* <DEDUP_REMOVED lines=12> */
.L_x_100:
[----:B------:R-:W-:Y:S05]  /*4ba0*/  BSYNC B1 ;  /* 0x0000000000017941 */ /* 0x000fea0003800000 */
.L_x_99:
        /* <DEDUP_REMOVED lines=12> */
.L_x_102:
[----:B------:R-:W-:Y:S05]  /*4c70*/  BSYNC B1 ;  /* 0x0000000000017941 */ /* 0x000fea0003800000 */
.L_x_101:
        /* <DEDUP_REMOVED lines=12> */
.L_x_104:
[----:B------:R-:W-:Y:S05]  /*4d40*/  BSYNC B1 ;  /* 0x0000000000017941 */ /* 0x000fea0003800000 */
.L_x_103:
        /* <DEDUP_REMOVED lines=12> */
.L_x_106:
[----:B------:R-:W-:Y:S05]  /*4e10*/  BSYNC B1 ;  /* 0x0000000000017941 */ /* 0x000fea0003800000 */
.L_x_105:
        /* <DEDUP_REMOVED lines=12> */
.L_x_108:
[----:B------:R-:W-:Y:S05]  /*4ee0*/  BSYNC B1 ;  /* 0x0000000000017941 */ /* 0x000fea0003800000 */
.L_x_107:
        /* <DEDUP_REMOVED lines=12> */
.L_x_110:
[----:B------:R-:W-:Y:S05]  /*4fb0*/  BSYNC B1 ;  /* 0x0000000000017941 */ /* 0x000fea0003800000 */
.L_x_109:
        /* <DEDUP_REMOVED lines=12> */
.L_x_112:
[----:B------:R-:W-:Y:S05]  /*5080*/  BSYNC B1 ;  /* 0x0000000000017941 */ /* 0x000fea0003800000 */
.L_x_111:
        /* <DEDUP_REMOVED lines=12> */
.L_x_114:
[----:B------:R-:W-:Y:S05]  /*5150*/  BSYNC B1 ;  /* 0x0000000000017941 */ /* 0x000fea0003800000 */
.L_x_113:
        /* <DEDUP_REMOVED lines=12> */
.L_x_116:
[----:B------:R-:W-:Y:S05]  /*5220*/  BSYNC B1 ;  /* 0x0000000000017941 */ /* 0x000fea0003800000 */
.L_x_115:
        /* <DEDUP_REMOVED lines=12> */
.L_x_118:
[----:B------:R-:W-:Y:S05]  /*52f0*/  BSYNC B1 ;  /* 0x0000000000017941 */ /* 0x000fea0003800000 */
.L_x_117:
        /* <DEDUP_REMOVED lines=12> */
.L_x_120:
[----:B------:R-:W-:Y:S05]  /*53c0*/  BSYNC B1 ;  /* 0x0000000000017941 */ /* 0x000fea0003800000 */
.L_x_119:
        /* <DEDUP_REMOVED lines=12> */
.L_x_122:
[----:B------:R-:W-:Y:S05]  /*5490*/  BSYNC B1 ;  /* 0x0000000000017941 */ /* 0x000fea0003800000 */
.L_x_121:
        /* <DEDUP_REMOVED lines=12> */
.L_x_124:
[----:B------:R-:W-:Y:S05]  /*5560*/  BSYNC B1 ;  /* 0x0000000000017941 */ /* 0x000fea0003800000 */
.L_x_123:
        /* <DEDUP_REMOVED lines=12> */
.L_x_126:
[----:B------:R-:W-:Y:S05]  /*5630*/  BSYNC B1 ;  /* 0x0000000000017941 */ /* 0x000fea0003800000 */
.L_x_125:
        /* <DEDUP_REMOVED lines=12> */
.L_x_128:
[----:B------:R-:W-:Y:S05]  /*5700*/  BSYNC B1 ;  /* 0x0000000000017941 */ /* 0x000fea0003800000 */
.L_x_127:
        /* <DEDUP_REMOVED lines=12> */
.L_x_130:
[----:B------:R-:W-:Y:S05]  /*57d0*/  BSYNC B1 ;  /* 0x0000000000017941 */ /* 0x000fea0003800000 */
.L_x_129:
        /* <DEDUP_REMOVED lines=12> */
.L_x_132:
[----:B------:R-:W-:Y:S05]  /*58a0*/  BSYNC B1 ;  /* 0x0000000000017941 */ /* 0x000fea0003800000 */
.L_x_131:
        /* <DEDUP_REMOVED lines=12> */
.L_x_134:
[----:B------:R-:W-:Y:S05]  /*5970*/  BSYNC B1 ;  /* 0x0000000000017941 */ /* 0x000fea0003800000 */
.L_x_133:
        /* <DEDUP_REMOVED lines=12> */
.L_x_136:
[----:B------:R-:W-:Y:S05]  /*5a40*/  BSYNC B1 ;  /* 0x0000000000017941 */ /* 0x000fea0003800000 */
.L_x_135:
        /* <DEDUP_REMOVED lines=12> */
.L_x_138:
[----:B------:R-:W-:Y:S05]  /*5b10*/  BSYNC B1 ;  /* 0x0000000000017941 */ /* 0x000fea0003800000 */
.L_x_137:
        /* <DEDUP_REMOVED lines=12> */
.L_x_140:
[----:B------:R-:W-:Y:S05]  /*5be0*/  BSYNC B1 ;  /* 0x0000000000017941 */ /* 0x000fea0003800000 */
.L_x_139:
        /* <DEDUP_REMOVED lines=12> */
.L_x_142:
[----:B------:R-:W-:Y:S05]  /*5cb0*/  BSYNC B1 ;  /* 0x0000000000017941 */ /* 0x000fea0003800000 */
.L_x_141:
        /* <DEDUP_REMOVED lines=12> */
.L_x_144:
[----:B------:R-:W-:Y:S05]  /*5d80*/  BSYNC B1 ;  /* 0x0000000000017941 */ /* 0x000fea0003800000 */
.L_x_143:
[----:B-----5:R-:W-:Y:S01]  /*5d90*/  LOP3.LUT R5, R5, 0xff, RZ, 0xc0, !PT ;  /* 0x000000ff05057812 */ /* 0x020fe200078ec0ff */
[----:B------:R-:W-:Y:S01]  /*5da0*/  BSSY B1, `(.L_x_145) ;  /* 0x000000b000017945 */ /* 0x000fe20003800000 */
[----:B------:R-:W-:Y:S02]  /*5db0*/  ISETP.LT.OR P4, PT, R29, 0x71, !P0 ;  /* 0x000000711d00780c */ /* 0x000fe40004781670 */
[----:B------:R-:W-:-:S05]  /*5dc0*/  F2FP.F16.E4M3.UNPACK_B R5, R5 ;  /* 0x00000005ff05723e */ /* 0x000fca00020006ff */
[----:B------:R-:W-:-:S05]  /*5dd0*/  HADD2.F32 R18, -RZ, R5.H0_H0 ;  /* 0x20000005ff127230 */ /* 0x000fca0000004100 */
[----:B------:R-:W-:-:S04]  /*5de0*/  FMUL R5, R18, R9 ;  /* 0x0000000912057220 */ /* 0x000fc80000400000 */
[----:B------:R-:W-:-:S05]  /*5df0*/  FFMA R5, R20, R8, R5 ;  /* 0x0000000814057223 */ /* 0x000fca0000000005 */
[----:B0-----:R-:W-:Y:S02]  /*5e00*/  F2FP.SATFINITE.E4M3.F32.PACK_AB_MERGE_C R23, RZ, R5, RZ ;  /* 0x00000005ff17723e */ /* 0x001fe400048070ff */
[----:B------:R-:W-:-:S03]  /*5e10*/  PRMT R5, RZ, 0x7610, R5 ;  /* 0x00007610ff057816 */ /* 0x000fc60000000005 */
[----:B------:R0:W-:Y:S01]  /*5e20*/  @!P3 STG.E.U8 desc[UR16][R6.64+0x69], R23 ;  /* 0x000069170600b986 */ /* 0x0001e2000c101110 */
[----:B------:R-:W-:Y:S05]  /*5e30*/  @P4 BRA `(.L_x_146) ;  /* 0x0000000000044947 */ /* 0x000fea0003800000 */
[----:B------:R0:W5:Y:S02]  /*5e40*/  LDG.E.U8 R5, desc[UR16][R24.64+0x70] ;  /* 0x0000701018057981 */ /* 0x000164000c1e1100 */
.L_x_146:
[----:B------:R-:W-:Y:S05]  /*5e50*/  BSYNC B1 ;  /* 0x0000000000017941 */ /* 0x000fea0003800000 */
.L_x_145:
        /* <DEDUP_REMOVED lines=12> */
.L_x_148:
[----:B------:R-:W-:Y:S05]  /*5f20*/  BSYNC B1 ;  /* 0x0000000000017941 */ /* 0x000fea0003800000 */
.L_x_147:
        /* <DEDUP_REMOVED lines=12> */
.L_x_150:
[----:B------:R-:W-:Y:S05]  /*5ff0*/  BSYNC B1 ;  /* 0x0000000000017941 */ /* 0x000fea0003800000 */
.L_x_149:
        /* <DEDUP_REMOVED lines=8> */
[----:B0-----:R-:W-:-:S05]  /*6080*/  F2FP.SATFINITE.E4M3.F32.PACK_AB_MERGE_C R17, RZ, R18, RZ ;  /* 0x00000012ff11723e */ /* 0x001fca00048070ff */
[----:B------:R0:W-:Y:S01]  /*6090*/  @!P4 STG.E.U8 desc[UR16][R6.64+0x70], R17 ;  /* 0x000070110600c986 */ /* 0x0001e2000c101110 */
[----:B------:R-:W-:Y:S05]  /*60a0*/  @P3 BRA `(.L_x_152) ;  /* 0x0000000000043947 */ /* 0x000fea0003800000 */
[----:B------:R0:W5:Y:S02]  /*60b0*/  LDG.E.U8 R5, desc[UR16][R26.64+0x71] ;  /* 0x000071101a057981 */ /* 0x000164000c1e1100 */
.L_x_152:
[----:B------:R-:W-:Y:S05]  /*60c0*/  BSYNC B1 ;  /* 0x0000000000017941 */ /* 0x000fea0003800000 */
.L_x_151:
        /* <DEDUP_REMOVED lines=12> */
.L_x_154:
[----:B------:R-:W-:Y:S05]  /*6190*/  BSYNC B1 ;  /* 0x0000000000017941 */ /* 0x000fea0003800000 */
.L_x_153:
        /* <DEDUP_REMOVED lines=12> */
.L_x_156:
[----:B------:R-:W-:Y:S05]  /*6260*/  BSYNC B1 ;  /* 0x0000000000017941 */ /* 0x000fea0003800000 */
.L_x_155:
        /* <DEDUP_REMOVED lines=12> */
.L_x_158:
[----:B------:R-:W-:Y:S05]  /*6330*/  BSYNC B1 ;  /* 0x0000000000017941 */ /* 0x000fea0003800000 */
.L_x_157:
[----:B-----5:R-:W-:Y:S01]  /*6340*/  LOP3.LUT R5, R5, 0xff, RZ, 0xc0, !PT ;  /* 0x000000ff05057812 */ /* 0x020fe200078ec0ff */
[----:B------:R-:W-:Y:S01]  /*6350*/  BSSY B1, `(.L_x_159) ;  /* 0x000000b000017945 */ /* 0x000fe20003800000 */
[----:B------:R-:W-:Y:S02]  /*6360*/  ISETP.LT.OR P1, PT, R29, 0x7a, !P1 ;  /* 0x0000007a1d00780c */ /* 0x000fe40004f21670 */
[----:B------:R-:W-:-:S05]  /*6370*/  F2FP.F16.E4M3.UNPACK_B R5, R5 ;  /* 0x00000005ff05723e */ /* 0x000fca00020006ff */
[----:B01--4-:R-:W-:Y:S01]  /*6380*/  HADD2.F32 R10, -RZ, R5.H0_H0 ;  /* 0x20000005ff0a7230 */ /* 0x013fe20000004100 */
[----:B------:R-:W-:-:S04]  /*6390*/  PRMT R5, RZ, 0x7610, R5 ;  /* 0x00007610ff057816 */ /* 0x000fc80000000005 */
[----:B------:R-:W-:-:S04]  /*63a0*/  FMUL R10, R10, R9 ;  /* 0x000000090a0a7220 */ /* 0x000fc80000400000 */
[----:B------:R-:W-:-:S05]  /*63b0*/  FFMA R10, R15, R8, R10 ;  /* 0x000000080f0a7223 */ /* 0x000fca000000000a */
[----:B------:R-:W-:-:S05]  /*63c0*/  F2FP.SATFINITE.E4M3.F32.PACK_AB_MERGE_C R11, RZ, R10, RZ ;  /* 0x0000000aff0b723e */ /* 0x000fca00048070ff */
[----:B------:R0:W-:Y:S01]  /*63d0*/  @!P3 STG.E.U8 desc[UR16][R6.64+0x78], R11 ;  /* 0x0000780b0600b986 */ /* 0x0001e2000c101110 */
[----:B------:R-:W-:Y:S05]  /*63e0*/  @P1 BRA `(.L_x_160) ;  /* 0x0000000000041947 */ /* 0x000fea0003800000 */
[----:B------:R1:W5:Y:S02]  /*63f0*/  LDG.E.U8 R5, desc[UR16][R26.64+0x79] ;  /* 0x000079101a057981 */ /* 0x000364000c1e1100 */
.L_x_160:
[----:B------:R-:W-:Y:S05]  /*6400*/  BSYNC B1 ;  /* 0x0000000000017941 */ /* 0x000fea0003800000 */
.L_x_159:
[----:B------:R-:W-:Y:S05]  /*6410*/  @P1 BRA `(.L_x_161) ;  /* 0x0000001000281947 */ /* 0x000fea0003800000 */
[----:B-----5:R-:W-:-:S04]  /*6420*/  LOP3.LUT R5, R5, 0xff, RZ, 0xc0, !PT ;  /* 0x000000ff05057812 */ /* 0x020fc800078ec0ff */
[----:B------:R-:W-:-:S05]  /*6430*/  F2FP.F16.E4M3.UNPACK_B R5, R5 ;  /* 0x00000005ff05723e */ /* 0x000fca00020006ff */
[----:B------:R-:W-:-:S05]  /*6440*/  HADD2.F32 R10, -RZ, R5.H0_H0 ;  /* 0x20000005ff0a7230 */ /* 0x000fca0000004100 */
[----:B------:R-:W-:-:S04]  /*6450*/  FMUL R5, R10, R9 ;  /* 0x000000090a057220 */ /* 0x000fc80000400000 */
[----:B------:R-:W-:-:S05]  /*6460*/  FFMA R5, R14, R8, R5 ;  /* 0x000000080e057223 */ /* 0x000fca0000000005 */
[----:B------:R-:W-:-:S05]  /*6470*/  F2FP.SATFINITE.E4M3.F32.PACK_AB_MERGE_C R5, RZ, R5, RZ ;  /* 0x00000005ff05723e */ /* 0x000fca00048070ff */
[----:B------:R4:W-:Y:S01]  /*6480*/  STG.E.U8 desc[UR16][R6.64+0x79], R5 ;  /* 0x0000790506007986 */ /* 0x0009e2000c101110 */
[----:B------:R-:W-:Y:S05]  /*6490*/  BRA `(.L_x_161) ;  /* 0x0000001000087947 */ /* 0x000fea0003800000 */
.L_x_32:
[----:B------:R-:W-:Y:S01]  /*64a0*/  ISETP.GE.AND P1, PT, R36, 0x1, PT ;  /* 0x000000012400780c */ /* 0x000fe20003f26270 */
[-C--:B--2---:R-:W-:Y:S01]  /*64b0*/  FMUL R141, R141, R8.reuse ;  /* 0x000000088d8d7220 */ /* 0x084fe20000400000 */
[-C--:B------:R-:W-:Y:S01]  /*64c0*/  FMUL R136, R136, R8.reuse ;  /* 0x0000000888887220 */ /* 0x080fe20000400000 */
[----:B------:R-:W-:Y:S01]  /*64d0*/  ISETP.GE.AND P0, PT, R36, 0x9, PT ;  /* 0x000000092400780c */ /* 0x000fe20003f06270 */
[-C--:B------:R-:W-:Y:S01]  /*64e0*/  FMUL R139, R139, R8.reuse ;  /* 0x000000088b8b7220 */ /* 0x080fe20000400000 */
[C---:B------:R-:W-:Y:S01]  /*64f0*/  ISETP.LT.OR P4, PT, R29.reuse, 0x1, !P1 ;  /* 0x000000011d00780c */ /* 0x040fe20004f81670 */
[-C--:B------:R-:W-:Y:S01]  /*6500*/  FMUL R134, R134, R8.reuse ;  /* 0x0000000886867220 */ /* 0x080fe20000400000 */
[----:B------:R-:W-:Y:S01]  /*6510*/  ISETP.LT.OR P5, PT, R29, 0x2, !P1 ;  /* 0x000000021d00780c */ /* 0x000fe20004fa1670 */
[-C--:B------:R-:W-:Y:S01]  /*6520*/  FMUL R137, R137, R8.reuse ;  /* 0x0000000889897220 */ /* 0x080fe20000400000 */
[----:B------:R-:W-:Y:S01]  /*6530*/  F2FP.SATFINITE.E4M3.F32.PACK_AB_MERGE_C R141, RZ, R141, RZ ;  /* 0x0000008dff8d723e */ /* 0x000fe200048070ff */
[----:B------:R-:W-:Y:S01]  /*6540*/  FMUL R132, R132, R8 ;  /* 0x0000000884847220 */ /* 0x000fe20000400000 */
[----:B------:R-:W-:Y:S01]  /*6550*/  F2FP.SATFINITE.E4M3.F32.PACK_AB_MERGE_C R5, RZ, R136, RZ ;  /* 0x00000088ff05723e */ /* 0x000fe200048070ff */
[-C--:B------:R-:W-:Y:S01]  /*6560*/  FMUL R135, R135, R8.reuse ;  /* 0x0000000887877220 */ /* 0x080fe20000400000 */
[C---:B------:R-:W-:Y:S01]  /*6570*/  ISETP.LT.OR P3, PT, R29.reuse, 0x1, !P0 ;  /* 0x000000011d00780c */ /* 0x040fe20004761670 */
[-C--:B------:R-:W-:Y:S01]  /*6580*/  FMUL R130, R130, R8.reuse ;  /* 0x0000000882827220 */ /* 0x080fe20000400000 */
[----:B------:R-:W-:Y:S01]  /*6590*/  ISETP.LT.OR P6, PT, R29, 0xa, !P1 ;  /* 0x0000000a1d00780c */ /* 0x000fe20004fc1670 */
[-C--:B------:R-:W-:Y:S01]  /*65a0*/  FMUL R133, R133, R8.reuse ;  /* 0x0000000885857220 */ /* 0x080fe20000400000 */
[----:B------:R-:W-:Y:S01]  /*65b0*/  F2FP.SATFINITE.E4M3.F32.PACK_AB_MERGE_C R139, RZ, R139, RZ ;  /* 0x0000008bff8b723e */ /* 0x000fe200048070ff */
[----:B------:R-:W-:Y:S01]  /*65c0*/  @!P4 STG.E.U8 desc[UR16][R10.64], R141 ;  /* 0x0000008d0a00c986 */ /* 0x000fe2000c101110 */
[C---:B------:R-:W-:Y:S01]  /*65d0*/  ISETP.LT.OR P4, PT, R29.reuse, 0x2, !P0 ;  /* 0x000000021d00780c */ /* 0x040fe20004781670 */
[----:B------:R-:W-:Y:S01]  /*65e0*/  FMUL R128, R128, R8 ;  /* 0x0000000880807220 */ /* 0x000fe20000400000 */
[----:B------:R-:W-:Y:S01]  /*65f0*/  F2FP.SATFINITE.E4M3.F32.PACK_AB_MERGE_C R25, RZ, R134, RZ ;  /* 0x00000086ff19723e */ /* 0x000fe200048070ff */
[----:B------:R0:W-:Y:S01]  /*6600*/  @!P5 STG.E.U8 desc[UR16][R10.64+0x1], R5 ;  /* 0x000001050a00d986 */ /* 0x0001e2000c101110 */
[----:B------:R-:W-:Y:S01]  /*6610*/  ISETP.LT.OR P5, PT, R29, 0x9, !P1 ;  /* 0x000000091d00780c */ /* 0x000fe20004fa1670 */
[-C--:B------:R-:W-:Y:S01]  /*6620*/  FMUL R131, R131, R8.reuse ;  /* 0x0000000883837220 */ /* 0x080fe20000400000 */
[----:B------:R-:W-:Y:S01]  /*6630*/  F2FP.SATFINITE.E4M3.F32.PACK_AB_MERGE_C R137, RZ, R137, RZ ;  /* 0x00000089ff89723e */ /* 0x000fe200048070ff */
[----:B------:R-:W-:Y:S01]  /*6640*/  @!P3 STG.E.U8 desc[UR16][R6.64], R139 ;  /* 0x0000008b0600b986 */ /* 0x000fe2000c101110 */
[----:B------:R-:W-:Y:S01]  /*6650*/  ISETP.LT.OR P3, PT, R29, 0x9, !P0 ;  /* 0x000000091d00780c */ /* 0x000fe20004761670 */
[-C--:B------:R-:W-:Y:S01]  /*6660*/  FMUL R126, R126, R8.reuse ;  /* 0x000000087e7e7220 */ /* 0x080fe20000400000 */
[----:B------:R-:W-:Y:S01]  /*6670*/  F2FP.SATFINITE.E4M3.F32.PACK_AB_MERGE_C R135, RZ, R135, RZ ;  /* 0x00000087ff87723e */ /* 0x000fe200048070ff */
[-C--:B------:R-:W-:Y:S01]  /*6680*/  FMUL R129, R129, R8.reuse ;  /* 0x0000000881817220 */ /* 0x080fe20000400000 */
[----:B------:R-:W-:Y:S01]  /*6690*/  F2FP.SATFINITE.E4M3.F32.PACK_AB_MERGE_C R133, RZ, R133, RZ ;  /* 0x00000085ff85723e */ /* 0x000fe200048070ff */
[----:B------:R1:W-:Y:S01]  /*66a0*/  @!P4 STG.E.U8 desc[UR16][R6.64+0x1], R25 ;  /* 0x000001190600c986 */ /* 0x0003e2000c101110 */
[C---:B------:R-:W-:Y:S01]  /*66b0*/  ISETP.LT.OR P4, PT, R29.reuse, 0xa, !P0 ;  /* 0x0000000a1d00780c */ /* 0x040fe20004781670 */
[----:B------:R-:W-:Y:S01]  /*66c0*/  FMUL R124, R124, R8 ;  /* 0x000000087c7c7220 */ /* 0x000fe20000400000 */
[----:B0-----:R-:W-:Y:S01]  /*66d0*/  F2FP.SATFINITE.E4M3.F32.PACK_AB_MERGE_C R5, RZ, R132, RZ ;  /* 0x00000084ff05723e */ /* 0x001fe200048070ff */
[----:B------:R-:W-:Y:S01]  /*66e0*/  @!P5 STG.E.U8 desc[UR16][R10.64+0x8], R137 ;  /* 0x000008890a00d986 */ /* 0x000fe2000c101110 */
[----:B------:R-:W-:Y:S01]  /*66f0*/  ISETP.LT.OR P5, PT, R29, 0x11, !P1 ;  /* 0x000000111d00780c */ /* 0x000fe20004fa1670 */
[-C--:B------:R-:W-:Y:S01]  /*6700*/  FMUL R127, R127, R8.reuse ;  /* 0x000000087f7f7220 */ /* 0x080fe20000400000 */
[----:B------:R-:W-:Y:S01]  /*6710*/  F2FP.SATFINITE.E4M3.F32.PACK_AB_MERGE_C R131, RZ, R131, RZ ;  /* 0x00000083ff83723e */ /* 0x000fe200048070ff */
[----:B------:R0:W-:Y:S01]  /*6720*/  @!P6 STG.E.U8 desc[UR16][R10.64+0x9], R5 ;  /* 0x000009050a00e986 */ /* 0x0001e2000c101110 */
[----:B------:R-:W-:Y:S01]  /*6730*/  ISETP.LT.OR P6, PT, R29, 0x12, !P1 ;  /* 0x000000121d00780c */ /* 0x000fe20004fc1670 */
[----:B------:R-:W-:Y:S01]  /*6740*/  FMUL R122, R122, R8 ;  /* 0x000000087a7a7220 */ /* 0x000fe20000400000 */
[----:B------:R-:W-:Y:S01]  /*6750*/  F2FP.SATFINITE.E4M3.F32.PACK_AB_MERGE_C R129, RZ, R129, RZ ;  /* 0x00000081ff81723e */ /* 0x000fe200048070ff */
[----:B------:R-:W-:Y:S01]  /*6760*/  @!P3 STG.E.U8 desc[UR16][R6.64+0x8], R135 ;  /* 0x000008870600b986 */ /* 0x000fe2000c101110 */
[----:B-1----:R-:W-:Y:S01]  /*6770*/  F2FP.SATFINITE.E4M3.F32.PACK_AB_MERGE_C R25, RZ, R130, RZ ;  /* 0x00000082ff19723e */ /* 0x002fe200048070ff */
[-C--:B------:R-:W-:Y:S01]  /*6780*/  FMUL R125, R125, R8.reuse ;  /* 0x000000087d7d7220 */ /* 0x080fe20000400000 */
[C---:B------:R-:W-:Y:S01]  /*6790*/  ISETP.LT.OR P3, PT, R29.reuse, 0x11, !P0 ;  /* 0x000000111d00780c */ /* 0x040fe20004761670 */
[-C--:B------:R-:W-:Y:S01]  /*67a0*/  FMUL R120, R120, R8.reuse ;  /* 0x0000000878787220 */ /* 0x080fe20000400000 */
[----:B------:R-:W-:Y:S01]  /*67b0*/  F2FP.SATFINITE.E4M3.F32.PACK_AB_MERGE_C R127, RZ, R127, RZ ;  /* 0x0000007fff7f723e */ /* 0x000fe200048070ff */
[----:B------:R1:W-:Y:S01]  /*67c0*/  @!P4 STG.E.U8 desc[UR16][R6.64+0x9], R25 ;  /* 0x000009190600c986 */ /* 0x0003e2000c101110 */
[----:B------:R-:W-:Y:S01]  /*67d0*/  ISETP.LT.OR P4, PT, R29, 0x12, !P0 ;  /* 0x000000121d00780c */ /* 0x000fe20004781670 */
[----:B------:R-:W-:Y:S01]  /*67e0*/  FMUL R123, R123, R8 ;  /* 0x000000087b7b7220 */ /* 0x000fe20000400000 */
[----:B0-----:R-:W-:Y:S01]  /*67f0*/  F2FP.SATFINITE.E4M3.F32.PACK_AB_MERGE_C R5, RZ, R128, RZ ;  /* 0x00000080ff05723e */ /* 0x001fe200048070ff */
[----:B------:R-:W-:Y:S01]  /*6800*/  @!P5 STG.E.U8 desc[UR16][R10.64+0x10], R133 ;  /* 0x000010850a00d986 */ /* 0x000fe2000c101110 */
[C---:B------:R-:W-:Y:S01]  /*6810*/  ISETP.LT.OR P5, PT, R29.reuse, 0x19, !P1 ;  /* 0x000000191d00780c */ /* 0x040fe20004fa1670 */
[-C--:B------:R-:W-:Y:S01]  /*6820*/  FMUL R118, R118, R8.reuse ;  /* 0x0000000876767220 */ /* 0x080fe20000400000 */
[----:B------:R-:W-:Y:S01]  /*6830*/  F2FP.SATFINITE.E4M3.F32.PACK_AB_MERGE_C R125, RZ, R125, RZ ;  /* 0x0000007dff7d723e */ /* 0x000fe200048070ff */
[----:B------:R0:W-:Y:S01]  /*6840*/  @!P6 STG.E.U8 desc[UR16][R10.64+0x11], R5 ;  /* 0x000011050a00e986 */ /* 0x0001e2000c101110 */
[----:B------:R-:W-:Y:S01]  /*6850*/  ISETP.LT.OR P6, PT, R29, 0x1a, !P1 ;  /* 0x0000001a1d00780c */ /* 0x000fe20004fc1670 */
[-C--:B------:R-:W-:Y:S01]  /*6860*/  FMUL R121, R121, R8.reuse ;  /* 0x0000000879797220 */ /* 0x080fe20000400000 */
[----:B------:R-:W-:Y:S01]  /*6870*/  FMUL R116, R116, R8 ;  /* 0x0000000874747220 */ /* 0x000fe20000400000 */
[----:B-1----:R-:W-:Y:S01]  /*6880*/  F2FP.SATFINITE.E4M3.F32.PACK_AB_MERGE_C R25, RZ, R126, RZ ;  /* 0x0000007eff19723e */ /* 0x002fe200048070ff */
[----:B------:R-:W-:Y:S01]  /*6890*/  @!P3 STG.E.U8 desc[UR16][R6.64+0x10], R131 ;  /* 0x000010830600b986 */ /* 0x000fe2000c101110 */
[----:B------:R-:W-:Y:S01]  /*68a0*/  ISETP.LT.OR P3, PT, R29, 0x19, !P0 ;  /* 0x000000191d00780c */ /* 0x000fe20004761670 */
        /* <DEDUP_REMOVED lines=35> */
[----:B------:R-:W-:Y:S01]  /*6ae0*/  ISETP.LT.OR P3, PT, R29, 0x29, !P0 ;  /* 0x000000291d00780c */ /* 0x000fe20004761670 */
[-C--:B------:R-:W-:Y:S01]  /*6af0*/  FMUL R109, R109, R8.reuse ;  /* 0x000000086d6d7220 */ /* 0x080fe20000400000 */
[-C--:B------:R-:W-:Y:S01]  /*6b00*/  FMUL R104, R104, R8.reuse ;  /* 0x0000000868687220 */ /* 0x080fe20000400000 */
        /* <DEDUP_REMOVED lines=104> */
[----:B------:R-:W-:-:S02]  /*7190*/  ISETP.LT.OR P3, PT, R29, 0x59, !P0 ;  /* 0x000000591d00780c */ /* 0x000fc40004761670 */
[----:B------:R-:W-:Y:S01]  /*71a0*/  F2FP.SATFINITE.E4M3.F32.PACK_AB_MERGE_C R19, RZ, R19, RZ ;  /* 0x00000013ff13723e */ /* 0x000fe200048070ff */
[----:B------:R1:W-:Y:S01]  /*71b0*/  @!P4 STG.E.U8 desc[UR16][R6.64+0x51], R25 ;  /* 0x000051190600c986 */ /* 0x0003e2000c101110 */
[C---:B------:R-:W-:Y:S02]  /*71c0*/  ISETP.LT.OR P4, PT, R29.reuse, 0x5a, !P0 ;  /* 0x0000005a1d00780c */ /* 0x040fe40004781670 */
[----:B0-----:R-:W-:Y:S01]  /*71d0*/  F2FP.SATFINITE.E4M3.F32.PACK_AB_MERGE_C R5, RZ, R92, RZ ;  /* 0x0000005cff05723e */ /* 0x001fe200048070ff */
[----:B------:R-:W-:Y:S01]  /*71e0*/  @!P5 STG.E.U8 desc[UR16][R10.64+0x58], R97 ;  /* 0x000058610a00d986 */ /* 0x000fe2000c101110 */
[C---:B------:R-:W-:Y:S02]  /*71f0*/  ISETP.LT.OR P5, PT, R29.reuse, 0x61, !P1 ;  /* 0x000000611d00780c */ /* 0x040fe40004fa1670 */
[----:B------:R-:W-:Y:S01]  /*7200*/  F2FP.SATFINITE.E4M3.F32.PACK_AB_MERGE_C R13, RZ, R13, RZ ;  /* 0x0000000dff0d723e */ /* 0x000fe200048070ff */
[----:B------:R0:W-:Y:S01]  /*7210*/  @!P6 STG.E.U8 desc[UR16][R10.64+0x59], R5 ;  /* 0x000059050a00e986 */ /* 0x0001e2000c101110 */
[----:B------:R-:W-:-:S02]  /*7220*/  ISETP.LT.OR P6, PT, R29, 0x62, !P1 ;  /* 0x000000621d00780c */ /* 0x000fc40004fc1670 */
[----:B------:R-:W-:Y:S01]  /*7230*/  F2FP.SATFINITE.E4M3.F32.PACK_AB_MERGE_C R15, RZ, R15, RZ ;  /* 0x0000000fff0f723e */ /* 0x000fe200048070ff */
[----:B------:R-:W-:Y:S01]  /*7240*/  @!P3 STG.E.U8 desc[UR16][R6.64+0x58], R95 ;  /* 0x0000585f0600b986 */ /* 0x000fe2000c101110 */
[----:B-1----:R-:W-:Y:S02]  /*7250*/  F2FP.SATFINITE.E4M3.F32.PACK_AB_MERGE_C R25, RZ, R90, RZ ;  /* 0x0000005aff19723e */ /* 0x002fe400048070ff */
[----:B------:R-:W-:-:S03]  /*7260*/  ISETP.LT.OR P3, PT, R29, 0x61, !P0 ;  /* 0x000000611d00780c */ /* 0x000fc60004761670 */
[----:B------:R1:W-:Y:S01]  /*7270*/  @!P4 STG.E.U8 desc[UR16][R6.64+0x59], R25 ;  /* 0x000059190600c986 */ /* 0x0003e2000c101110 */
[C---:B------:R-:W-:Y:S02]  /*7280*/  ISETP.LT.OR P4, PT, R29.reuse, 0x62, !P0 ;  /* 0x000000621d00780c */ /* 0x040fe40004781670 */
[----:B0-----:R-:W-:Y:S01]  /*7290*/  F2FP.SATFINITE.E4M3.F32.PACK_AB_MERGE_C R5, RZ, R88, RZ ;  /* 0x00000058ff05723e */ /* 0x001fe200048070ff */
[----:B------:R-:W-:Y:S01]  /*72a0*/  @!P5 STG.E.U8 desc[UR16][R10.64+0x60], R93 ;  /* 0x0000605d0a00d986 */ /* 0x000fe2000c101110 */
[----:B------:R-:W-:-:S03]  /*72b0*/  ISETP.LT.OR P5, PT, R29, 0x69, !P1 ;  /* 0x000000691d00780c */ /* 0x000fc60004fa1670 */
[----:B------:R0:W-:Y:S01]  /*72c0*/  @!P6 STG.E.U8 desc[UR16][R10.64+0x61], R5 ;  /* 0x000061050a00e986 */ /* 0x0001e2000c101110 */
[C---:B------:R-:W-:Y:S02]  /*72d0*/  ISETP.LT.OR P6, PT, R29.reuse, 0x6a, !P1 ;  /* 0x0000006a1d00780c */ /* 0x040fe40004fc1670 */
[----:B-1----:R-:W-:Y:S01]  /*72e0*/  F2FP.SATFINITE.E4M3.F32.PACK_AB_MERGE_C R25, RZ, R22, RZ ;  /* 0x00000016ff19723e */ /* 0x002fe200048070ff */
[----:B------:R-:W-:Y:S01]  /*72f0*/  @!P3 STG.E.U8 desc[UR16][R6.64+0x60], R91 ;  /* 0x0000605b0600b986 */ /* 0x000fe2000c101110 */
        /* <DEDUP_REMOVED lines=11> */
[----:B------:R-:W-:Y:S01]  /*73b0*/  @!P4 STG.E.U8 desc[UR16][R6.64+0x69], R25 ;  /* 0x000069190600c986 */ /* 0x000fe2000c101110 */
[C---:B------:R-:W-:Y:S02]  /*73c0*/  ISETP.LT.OR P4, PT, R29.reuse, 0x79, !P1 ;  /* 0x000000791d00780c */ /* 0x040fe40004f81670 */
[C---:B------:R-:W-:Y:S01]  /*73d0*/  ISETP.LT.OR P1, PT, R29.reuse, 0x7a, !P1 ;  /* 0x0000007a1d00780c */ /* 0x040fe20004f21670 */
[----:B------:R1:W-:Y:S01]  /*73e0*/  @!P5 STG.E.U8 desc[UR16][R10.64+0x70], R21 ;  /* 0x000070150a00d986 */ /* 0x0003e2000c101110 */
[C---:B------:R-:W-:Y:S02]  /*73f0*/  ISETP.LT.OR P5, PT, R29.reuse, 0x72, !P0 ;  /* 0x000000721d00780c */ /* 0x040fe400047a1670 */
[----:B0-----:R-:W-:Y:S01]  /*7400*/  F2FP.SATFINITE.E4M3.F32.PACK_AB_MERGE_C R5, RZ, R16, RZ ;  /* 0x00000010ff05723e */ /* 0x001fe200048070ff */
[----:B------:R0:W-:Y:S01]  /*7410*/  @!P6 STG.E.U8 desc[UR16][R10.64+0x71], R17 ;  /* 0x000071110a00e986 */ /* 0x0001e2000c101110 */
[C---:B------:R-:W-:Y:S02]  /*7420*/  ISETP.LT.OR P6, PT, R29.reuse, 0x79, !P0 ;  /* 0x000000791d00780c */ /* 0x040fe400047c1670 */
[----:B------:R-:W-:Y:S01]  /*7430*/  ISETP.LT.OR P0, PT, R29, 0x7a, !P0 ;  /* 0x0000007a1d00780c */ /* 0x000fe20004701670 */
[----:B------:R2:W-:Y:S01]  /*7440*/  @!P3 STG.E.U8 desc[UR16][R6.64+0x70], R19 ;  /* 0x000070130600b986 */ /* 0x0005e2000c101110 */
[----:B-1----:R-:W-:-:S05]  /*7450*/  F2FP.SATFINITE.E4M3.F32.PACK_AB_MERGE_C R21, RZ, R14, RZ ;  /* 0x0000000eff15723e */ /* 0x002fca00048070ff */
[----:B------:R2:W-:Y:S01]  /*7460*/  @!P5 STG.E.U8 desc[UR16][R6.64+0x71], R5 ;  /* 0x000071050600d986 */ /* 0x0005e2000c101110 */
[----:B0-----:R-:W-:-:S03]  /*7470*/  F2FP.SATFINITE.E4M3.F32.PACK_AB_MERGE_C R17, RZ, R12, RZ ;  /* 0x0000000cff11723e */ /* 0x001fc600048070ff */
[----:B------:R2:W-:Y:S04]  /*7480*/  @!P4 STG.E.U8 desc[UR16][R10.64+0x78], R13 ;  /* 0x0000780d0a00c986 */ /* 0x0005e8000c101110 */
[----:B------:R2:W-:Y:S04]  /*7490*/  @!P1 STG.E.U8 desc[UR16][R10.64+0x79], R17 ;  /* 0x000079110a009986 */ /* 0x0005e8000c101110 */
[----:B------:R2:W-:Y:S04]  /*74a0*/  @!P6 STG.E.U8 desc[UR16][R6.64+0x78], R15 ;  /* 0x0000780f0600e986 */ /* 0x0005e8000c101110 */
[----:B------:R2:W-:Y:S02]  /*74b0*/  @!P0 STG.E.U8 desc[UR16][R6.64+0x79], R21 ;  /* 0x0000791506008986 */ /* 0x0005e4000c101110 */
.L_x_161:
[----:B------:R-:W-:Y:S05]  /*74c0*/  BSYNC B0 ;  /* 0x0000000000007941 */ /* 0x000fea0003800000 */
.L_x_31:
[----:B------:R-:W-:Y:S01]  /*74d0*/  ULDC UR6, c[0x0][0xc] ;  /* 0x0000030000067ab9 */ /* 0x000fe20000000800 */
[----:B------:R-:W-:Y:S01]  /*74e0*/  ULDC UR7, c[0x0][0x10] ;  /* 0x0000040000077ab9 */ /* 0x000fe20000000800 */
[----:B--2-45:R-:W2:Y:S01]  /*74f0*/  LDC R5, c[0x0][0x14] ;  /* 0x00000500ff057b82 */ /* 0x034ea20000000800 */
[----:B------:R-:W-:Y:S01]  /*7500*/  UIMAD.WIDE.U32 UR6, UR6, UR7, URZ ;  /* 0x00000007060672a5 */ /* 0x000fe2000f8e003f */
[----:B0-----:R-:W-:Y:S01]  /*7510*/  PRMT R6, RZ, 0x7610, R6 ;  /* 0x00007610ff067816 */ /* 0x001fe20000000006 */
[----:B------:R-:W-:-:S04]  /*7520*/  IMAD.MOV.U32 R7, RZ, RZ, -0x1 ;  /* 0xffffffffff077424 */ /* 0x000fc800078e00ff */
[----:B--2---:R-:W-:-:S04]  /*7530*/  IMAD.WIDE.U32 R2, R5, UR6, R2 ;  /* 0x0000000605027c25 */ /* 0x004fc8000f8e0002 */
[----:B------:R-:W-:Y:S01]  /*7540*/  IMAD R5, R5, UR7, RZ ;  /* 0x0000000705057c24 */ /* 0x000fe2000f8e02ff */
[----:B------:R-:W-:Y:S02]  /*7550*/  ULDC.64 UR6, c[0x0][0x650] ;  /* 0x0001940000067ab9 */ /* 0x000fe40000000a00 */
[----:B------:R-:W-:Y:S01]  /*7560*/  ISETP.GE.U32.AND P0, PT, R2, UR6, PT ;  /* 0x0000000602007c0c */ /* 0x000fe2000bf06070 */
[----:B------:R-:W-:Y:S02]  /*7570*/  IMAD.IADD R3, R3, 0x1, R5 ;  /* 0x0000000103037824 */ /* 0x000fe400078e0205 */
[----:B------:R-:W-:-:S03]  /*7580*/  IMAD.MOV.U32 R5, RZ, RZ, -0x1 ;  /* 0xffffffffff057424 */ /* 0x000fc600078e00ff */
[----:B------:R-:W-:-:S13]  /*7590*/  ISETP.GE.U32.AND.EX P0, PT, R3, UR7, PT, P0 ;  /* 0x0000000703007c0c */ /* 0x000fda000bf06100 */
[----:B------:R-:W-:Y:S05]  /*75a0*/  @P0 BRA `(.L_x_162) ;  /* 0x0000000400600947 */ /* 0x000fea0003800000 */
[----:B------:R-:W0:Y:S01]  /*75b0*/  S2R R20, SR_CTAID.X ;  /* 0x0000000000147919 */ /* 0x000e220000002500 */
[----:B------:R-:W2:Y:S01]  /*75c0*/  LDC.64 R14, c[0x0][0x628] ;  /* 0x00018a00ff0e7b82 */ /* 0x000ea20000000a00 */
[----:B------:R-:W-:Y:S01]  /*75d0*/  ULDC UR6, c[0x0][0x150] ;  /* 0x0000540000067ab9 */ /* 0x000fe20000000800 */
[----:B------:R-:W-:Y:S01]  /*75e0*/  IMAD.MOV.U32 R12, RZ, RZ, R2 ;  /* 0x000000ffff0c7224 */ /* 0x000fe200078e0002 */
[----:B------:R-:W4:Y:S01]  /*75f0*/  S2R R22, SR_CTAID.Y ;  /* 0x0000000000167919 */ /* 0x000f220000002600 */
[----:B------:R-:W-:-:S04]  /*7600*/  IMAD.MOV.U32 R13, RZ, RZ, R3 ;  /* 0x000000ffff0d7224 */ /* 0x000fc800078e0003 */
[----:B------:R-:W1:Y:S08]  /*7610*/  LDC R23, c[0x0][0x144] ;  /* 0x00005100ff177b82 */ /* 0x000e700000000800 */
[----:B------:R-:W1:Y:S08]  /*7620*/  LDC R16, c[0x0][0x630] ;  /* 0x00018c00ff107b82 */ /* 0x000e700000000800 */
[----:B------:R-:W1:Y:S01]  /*7630*/  LDC.64 R18, c[0x0][0x620] ;  /* 0x00018800ff127b82 */ /* 0x000e620000000a00 */
[----:B--2---:R-:W-:-:S04]  /*7640*/  ISETP.NE.U32.AND P0, PT, R14, RZ, PT ;  /* 0x000000ff0e00720c */ /* 0x004fc80003f05070 */
[----:B------:R-:W-:Y:S02]  /*7650*/  ISETP.NE.AND.EX P0, PT, R15, RZ, PT, P0 ;  /* 0x000000ff0f00720c */ /* 0x000fe40003f05300 */
[----:B0-----:R-:W-:-:S05]  /*7660*/  I2FP.F32.U32 R5, R20 ;  /* 0x0000001400057245 */ /* 0x001fca0000201000 */
[----:B------:R-:W-:-:S04]  /*7670*/  FMUL R5, R5, UR6 ;  /* 0x0000000605057c20 */ /* 0x000fc80008400000 */
[----:B------:R0:W2:Y:S02]  /*7680*/  F2I.U32.TRUNC.NTZ R21, R5 ;  /* 0x0000000500157305 */ /* 0x0000a4000020f000 */
[----:B----4-:R-:W-:Y:S05]  /*7690*/  @!P0 BRA `(.L_x_163) ;  /* 0x0000000000288947 */ /* 0x010fea0003800000 */
[----:B0-----:R-:W0:Y:S02]  /*76a0*/  LDC R5, c[0x0][0x634] ;  /* 0x00018d00ff057b82 */ /* 0x001e240000000800 */
        /* <DEDUP_REMOVED lines=9> */
.L_x_163:
[-CC-:B-1----:R-:W-:Y:S01]  /*7740*/  SHF.R.U64 R17, R12, R16.reuse, R13.reuse ;  /* 0x000000100c117219 */ /* 0x182fe2000000120d */
[----:B------:R-:W1:Y:S01]  /*7750*/  LDC.64 R28, c[0x0][0x640] ;  /* 0x00019000ff1c7b82 */ /* 0x000e620000000a00 */
[----:B0-----:R-:W-:Y:S01]  /*7760*/  SHF.R.U32.HI R5, RZ, R16, R13 ;  /* 0x00000010ff057219 */ /* 0x001fe2000001160d */
[----:B--2---:R-:W-:Y:S01]  /*7770*/  IMAD.MOV R21, RZ, RZ, -R21 ;  /* 0x000000ffff157224 */ /* 0x004fe200078e0a15 */
[----:B------:R-:W-:Y:S01]  /*7780*/  IADD3 R11, P0, RZ, -R17, RZ ;  /* 0x80000011ff0b7210 */ /* 0x000fe20007f1e0ff */
[----:B------:R-:W-:Y:S02]  /*7790*/  ULDC UR6, c[0x0][0x154] ;  /* 0x0000550000067ab9 */ /* 0x000fe40000000800 */
[----:B------:R-:W-:Y:S02]  /*77a0*/  IMAD R23, R23, R21, R20 ;  /* 0x0000001517177224 */ /* 0x000fe400078e0214 */
[----:B------:R-:W0:Y:S01]  /*77b0*/  LDC R12, c[0x0][0x618] ;  /* 0x00018600ff0c7b82 */ /* 0x000e220000000800 */
[----:B------:R-:W-:-:S02]  /*77c0*/  IMAD.X R5, RZ, RZ, ~R5, P0 ;  /* 0x000000ffff057224 */ /* 0x000fc400000e0e05 */
[----:B------:R-:W-:-:S04]  /*77d0*/  IMAD.WIDE.U32 R6, R11, R18, R2 ;  /* 0x000000120b067225 */ /* 0x000fc800078e0002 */
[----:B------:R-:W-:Y:S01]  /*77e0*/  IMAD R10, R5, R18, RZ ;  /* 0x00000012050a7224 */ /* 0x000fe200078e02ff */
[----:B------:R-:W2:Y:S03]  /*77f0*/  LDC R24, c[0x0][0x608] ;  /* 0x00018200ff187b82 */ /* 0x000ea60000000800 */
[----:B------:R-:W-:Y:S02]  /*7800*/  IMAD R5, R11, R19, R10 ;  /* 0x000000130b057224 */ /* 0x000fe400078e020a */
[----:B------:R-:W-:Y:S02]  /*7810*/  IMAD.MOV.U32 R11, RZ, RZ, 0x1 ;  /* 0x00000001ff0b7424 */ /* 0x000fe400078e00ff */
[----:B------:R-:W-:Y:S01]  /*7820*/  IMAD.IADD R5, R7, 0x1, R5 ;  /* 0x0000000107057824 */ /* 0x000fe200078e0205 */
[----:B---3--:R-:W3:Y:S01]  /*7830*/  LDC R26, c[0x0][0x658] ;  /* 0x00019600ff1a7b82 */ /* 0x008ee20000000800 */
[----:B------:R-:W-:-:S02]  /*7840*/  I2FP.F32.U32 R7, R22 ;  /* 0x0000001600077245 */ /* 0x000fc40000201000 */
[----:B-1----:R-:W-:-:S03]  /*7850*/  ISETP.NE.U32.AND P0, PT, R28, RZ, PT ;  /* 0x000000ff1c00720c */ /* 0x002fc60003f05070 */
[----:B------:R-:W-:Y:S01]  /*7860*/  FMUL R10, R7, UR6 ;  /* 0x00000006070a7c20 */ /* 0x000fe20008400000 */
[----:B------:R-:W-:Y:S01]  /*7870*/  ISETP.NE.AND.EX P0, PT, R29, RZ, PT, P0 ;  /* 0x000000ff1d00720c */ /* 0x000fe20003f05300 */
[----:B------:R-:W1:Y:S01]  /*7880*/  LDC R21, c[0x0][0x148] ;  /* 0x00005200ff157b82 */ /* 0x000e620000000800 */
[-CC-:B0-----:R-:W-:Y:S01]  /*7890*/  SHF.R.U64 R16, R6, R12.reuse, R5.reuse ;  /* 0x0000000c06107219 */ /* 0x181fe20000001205 */
[----:B------:R0:W4:Y:S01]  /*78a0*/  F2I.U32.TRUNC.NTZ R18, R10 ;  /* 0x0000000a00127305 */ /* 0x000122000020f000 */
[----:B------:R-:W-:Y:S01]  /*78b0*/  SHF.R.U32.HI R5, RZ, R12, R5 ;  /* 0x0000000cff057219 */ /* 0x000fe20000011605 */
[----:B------:R-:W-:-:S04]  /*78c0*/  IMAD.MOV.U32 R7, RZ, RZ, -0x1 ;  /* 0xffffffffff077424 */ /* 0x000fc800078e00ff */
[----:B------:R-:W0:Y:S01]  /*78d0*/  LDC R20, c[0x0][0x600] ;  /* 0x00018000ff147b82 */ /* 0x000e220000000800 */
[-CC-:B--2---:R-:W-:Y:S02]  /*78e0*/  SHF.R.U64 R14, R16, R24.reuse, R5.reuse ;  /* 0x00000018100e7219 */ /* 0x184fe40000001205 */
[----:B------:R-:W-:-:S05]  /*78f0*/  SHF.R.U32.HI R5, RZ, R24, R5 ;  /* 0x00000018ff057219 */ /* 0x000fca0000011605 */
[----:B------:R-:W2:Y:S01]  /*7900*/  LDC R27, c[0x0][0x648] ;  /* 0x00019200ff1b7b82 */ /* 0x000ea20000000800 */
[-C--:B---3--:R-:W-:Y:S02]  /*7910*/  SHF.L.U32 R6, R7, R26.reuse, RZ ;  /* 0x0000001a07067219 */ /* 0x088fe400000006ff */
[-CC-:B------:R-:W-:Y:S02]  /*7920*/  SHF.R.U64 R19, R14, R26.reuse, R5.reuse ;  /* 0x0000001a0e137219 */ /* 0x180fe40000001205 */
[----:B------:R-:W-:Y:S02]  /*7930*/  SHF.R.U32.HI R7, RZ, R26, R5 ;  /* 0x0000001aff077219 */ /* 0x000fe40000011605 */
[----:B------:R-:W-:Y:S01]  /*7940*/  LOP3.LUT R25, RZ, R6, RZ, 0x33, !PT ;  /* 0x00000006ff197212 */ /* 0x000fe200078e33ff */
[----:B------:R-:W3:Y:S01]  /*7950*/  LDC R30, c[0x0][0x638] ;  /* 0x00018e00ff1e7b82 */ /* 0x000ee20000000800 */
[----:B------:R-:W-:Y:S01]  /*7960*/  SHF.L.U32 R26, R11, R26, RZ ;  /* 0x0000001a0b1a7219 */ /* 0x000fe200000006ff */
[----:B------:R-:W-:-:S06]  /*7970*/  IMAD.MOV.U32 R6, RZ, RZ, R19 ;  /* 0x000000ffff067224 */ /* 0x000fcc00078e0013 */
[----:B------:R-:W0:Y:S01]  /*7980*/  LDC R31, c[0x0][0x610] ;  /* 0x00018400ff1f7b82 */ /* 0x000e220000000800 */
[----:B----4-:R-:W-:Y:S05]  /*7990*/  @!P0 BRA `(.L_x_164) ;  /* 0x0000000000288947 */ /* 0x010fea0003800000 */
[----:B------:R-:W4:Y:S02]  /*79a0*/  LDC R6, c[0x0][0x64c] ;  /* 0x00019300ff067b82 */ /* 0x000f240000000800 */
[----:B----4-:R-:W-:-:S05]  /*79b0*/  IADD3 R5, P0, R19, R6, RZ ;  /* 0x0000000613057210 */ /* 0x010fca0007f1e0ff */
[----:B------:R-:W-:-:S04]  /*79c0*/  IMAD.X R15, RZ, RZ, R7, P0 ;  /* 0x000000ffff0f7224 */ /* 0x000fc800000e0607 */
[----:B------:R-:W-:-:S04]  /*79d0*/  IMAD.WIDE.U32 R6, R15, R28, RZ ;  /* 0x0000001c0f067225 */ /* 0x000fc800078e00ff */
[----:B0-----:R-:W-:-:S04]  /*79e0*/  IMAD.WIDE.U32 R10, P0, R5, R29, R6 ;  /* 0x0000001d050a7225 */ /* 0x001fc80007800006 */
[----:B------:R-:W-:-:S04]  /*79f0*/  IMAD.WIDE.U32 R6, R5, R28, RZ ;  /* 0x0000001c05067225 */ /* 0x000fc800078e00ff */
[----:B------:R-:W-:Y:S01]  /*7a00*/  IMAD.X R13, RZ, RZ, RZ, P0 ;  /* 0x000000ffff0d7224 */ /* 0x000fe200000e06ff */
[----:B------:R-:W-:Y:S01]  /*7a10*/  IADD3 RZ, P0, R7, R10, RZ ;  /* 0x0000000a07ff7210 */ /* 0x000fe20007f1e0ff */
[----:B------:R-:W-:-:S04]  /*7a20*/  IMAD.MOV.U32 R12, RZ, RZ, R11 ;  /* 0x000000ffff0c7224 */ /* 0x000fc800078e000b */
[----:B------:R-:W-:-:S08]  /*7a30*/  IMAD.WIDE.U32.X R6, R15, R29, R12, P0 ;  /* 0x0000001d0f067225 */ /* 0x000fd000000e040c */
.L_x_164:
[----:B--2---:R-:W-:Y:S01]  /*7a40*/  SHF.R.U64 R5, R6, R27, R7 ;  /* 0x0000001b06057219 */ /* 0x004fe20000001207 */
[----:B0-----:R-:W-:Y:S01]  /*7a50*/  VIADD R7, R20, 0xffffffff ;  /* 0xffffffff14077836 */ /* 0x001fe20000000000 */
[----:B------:R-:W-:Y:S01]  /*7a60*/  LOP3.LUT R28, R14, R25, RZ, 0xc0, !PT ;  /* 0x000000190e1c7212 */ /* 0x000fe200078ec0ff */
[----:B------:R-:W-:Y:S02]  /*7a70*/  IMAD.MOV R18, RZ, RZ, -R18 ;  /* 0x000000ffff127224 */ /* 0x000fe400078e0a12 */
[----:B------:R-:W-:Y:S01]  /*7a80*/  IMAD.MOV R6, RZ, RZ, -R5 ;  /* 0x000000ffff067224 */ /* 0x000fe200078e0a05 */
[----:B------:R-:W-:Y:S01]  /*7a90*/  LOP3.LUT R16, R16, R7, RZ, 0xc0, !PT ;  /* 0x0000000710107212 */ /* 0x000fe200078ec0ff */
[----:B------:R-:W-:Y:S02]  /*7aa0*/  IMAD R28, R26, R5, R28 ;  /* 0x000000051a1c7224 */ /* 0x000fe400078e021c */
[----:B-1----:R-:W-:Y:S02]  /*7ab0*/  @P2 IMAD R23, R21, R18, R22 ;  /* 0x0000001215172224 */ /* 0x002fe400078e0216 */
[----:B---3--:R-:W-:-:S02]  /*7ac0*/  IMAD R5, R6, R30, R19 ;  /* 0x0000001e06057224 */ /* 0x008fc400078e0213 */
[----:B------:R-:W-:Y:S02]  /*7ad0*/  IMAD R28, R28, R31, R23 ;  /* 0x0000001f1c1c7224 */ /* 0x000fe400078e0217 */
[----:B------:R-:W-:Y:S02]  /*7ae0*/  IMAD R5, R5, R20, R16 ;  /* 0x0000001405057224 */ /* 0x000fe400078e0210 */
[----:B------:R-:W-:-:S03]  /*7af0*/  IMAD.MOV.U32 R6, RZ, RZ, 0x1 ;  /* 0x00000001ff067424 */ /* 0x000fc600078e00ff */
[----:B------:R-:W-:Y:S02]  /*7b00*/  SEL R7, R5, R28, !P2 ;  /* 0x0000001c05077207 */ /* 0x000fe40005000000 */
[----:B------:R-:W-:Y:S01]  /*7b10*/  SEL R28, R28, R5, !P2 ;  /* 0x000000051c1c7207 */ /* 0x000fe20005000000 */
[----:B------:R-:W-:-:S07]  /*7b20*/  IMAD.MOV.U32 R5, RZ, RZ, R17 ;  /* 0x000000ffff057224 */ /* 0x000fce00078e0011 */
.L_x_162:
[----:B------:R-:W-:Y:S01]  /*7b30*/  LOP3.LUT P0, RZ, R6, 0xff, RZ, 0xc0, !PT ;  /* 0x000000ff06ff7812 */ /* 0x000fe2000780c0ff */
[----:B------:R-:W-:-:S12]  /*7b40*/  IMAD.MOV.U32 R6, RZ, RZ, R28 ;  /* 0x000000ffff067224 */ /* 0x000fd800078e001c */
[----:B------:R-:W-:Y:S05]  /*7b50*/  @P0 BRA `(.L_x_165) ;  /* 0xffffff9400000947 */ /* 0x000fea000383ffff */
[----:B------:R-:W-:Y:S05]  /*7b60*/  EXIT ;  /* 0x000000000000794d */ /* 0x000fea0003800000 */
.L_x_3:
[----:B0-----:R-:W-:Y:S01]  /*7b70*/  ULDC.64 UR4, c[0x0][0x650] ;  /* 0x0001940000047ab9 */ /* 0x001fe20000000a00 */
        /* <DEDUP_REMOVED lines=25> */
.L_x_167:
[--C-:B------:R-:W-:Y:S01]  /*7d10*/  SHF.R.U64 R16, R14, R18, R15.reuse ;  /* 0x000000120e107219 */ /* 0x100fe2000000120f */
[----:B------:R-:W0:Y:S01]  /*7d20*/  LDC R22, c[0x0][0x618] ;  /* 0x00018600ff167b82 */ /* 0x000e220000000800 */
[----:B------:R-:W-:Y:S01]  /*7d30*/  I2FP.F32.U32 R7, R8 ;  /* 0x0000000800077245 */ /* 0x000fe20000201000 */
[----:B------:R-:W-:Y:S01]  /*7d40*/  ULDC UR4, c[0x0][0x150] ;  /* 0x0000540000047ab9 */ /* 0x000fe20000000800 */
[----:B------:R-:W-:Y:S02]  /*7d50*/  SHF.R.U32.HI R6, RZ, R18, R15 ;  /* 0x00000012ff067219 */ /* 0x000fe4000001160f */
[----:B------:R-:W-:Y:S01]  /*7d60*/  IADD3 R9, P0, RZ, -R16, RZ ;  /* 0x80000010ff097210 */ /* 0x000fe20007f1e0ff */
[----:B------:R-:W-:Y:S01]  /*7d70*/  FMUL R13, R7, UR4 ;  /* 0x00000004070d7c20 */ /* 0x000fe20008400000 */
[----:B------:R-:W-:Y:S01]  /*7d80*/  ULDC UR4, c[0x0][0x154] ;  /* 0x0000550000047ab9 */ /* 0x000fe20000000800 */
[----:B------:R-:W1:Y:S02]  /*7d90*/  LDC.64 R24, c[0x0][0x640] ;  /* 0x00019000ff187b82 */ /* 0x000e640000000a00 */
[----:B------:R-:W-:-:S02]  /*7da0*/  IMAD.X R11, RZ, RZ, ~R6, P0 ;  /* 0x000000ffff0b7224 */ /* 0x000fc400000e0e06 */
[----:B------:R-:W2:Y:S01]  /*7db0*/  F2I.U32.TRUNC.NTZ R13, R13 ;  /* 0x0000000d000d7305 */ /* 0x000ea2000020f000 */
[----:B------:R-:W-:-:S03]  /*7dc0*/  IMAD.WIDE.U32 R6, R9, R20, R2 ;  /* 0x0000001409067225 */ /* 0x000fc600078e0002 */
[----:B------:R-:W3:Y:S01]  /*7dd0*/  LDC R15, c[0x0][0x144] ;  /* 0x00005100ff0f7b82 */ /* 0x000ee20000000800 */
[----:B------:R-:W-:-:S04]  /*7de0*/  IMAD R12, R11, R20, RZ ;  /* 0x000000140b0c7224 */ /* 0x000fc800078e02ff */
[----:B------:R-:W-:Y:S02]  /*7df0*/  IMAD R9, R9, R21, R12 ;  /* 0x0000001509097224 */ /* 0x000fe400078e020c */
[----:B------:R-:W-:Y:S01]  /*7e00*/  IMAD.MOV.U32 R12, RZ, RZ, -0x1 ;  /* 0xffffffffff0c7424 */ /* 0x000fe200078e00ff */
[----:B------:R-:W4:Y:S01]  /*7e10*/  LDC R18, c[0x0][0x608] ;  /* 0x00018200ff127b82 */ /* 0x000f220000000800 */
[----:B------:R-:W-:Y:S01]  /*7e20*/  IMAD.IADD R7, R7, 0x1, R9 ;  /* 0x0000000107077824 */ /* 0x000fe200078e0209 */
[----:B------:R-:W-:-:S04]  /*7e30*/  I2FP.F32.U32 R9, R10 ;  /* 0x0000000a00097245 */ /* 0x000fc80000201000 */
[-C--:B0-----:R-:W-:Y:S01]  /*7e40*/  SHF.R.U64 R14, R6, R22.reuse, R7 ;  /* 0x00000016060e7219 */ /* 0x081fe20000001207 */
[----:B--2---:R-:W-:Y:S01]  /*7e50*/  IMAD.MOV R6, RZ, RZ, -R13 ;  /* 0x000000ffff067224 */ /* 0x004fe200078e0a0d */
[----:B------:R-:W0:Y:S01]  /*7e60*/  LDC R11, c[0x0][0x658] ;  /* 0x00019600ff0b7b82 */ /* 0x000e220000000800 */
[----:B-1----:R-:W-:Y:S01]  /*7e70*/  ISETP.NE.U32.AND P0, PT, R24, RZ, PT ;  /* 0x000000ff1800720c */ /* 0x002fe20003f05070 */
[----:B------:R-:W-:Y:S01]  /*7e80*/  FMUL R9, R9, UR4 ;  /* 0x0000000409097c20 */ /* 0x000fe20008400000 */
[----:B------:R-:W-:Y:S02]  /*7e90*/  SHF.R.U32.HI R7, RZ, R22, R7 ;  /* 0x00000016ff077219 */ /* 0x000fe40000011607 */
[----:B------:R-:W-:-:S03]  /*7ea0*/  ISETP.NE.AND.EX P0, PT, R25, RZ, PT, P0 ;  /* 0x000000ff1900720c */ /* 0x000fc60003f05300 */
[----:B------:R-:W1:Y:S01]  /*7eb0*/  LDC R21, c[0x0][0x148] ;  /* 0x00005200ff157b82 */ /* 0x000e620000000800 */
[----:B---3--:R-:W-:Y:S02]  /*7ec0*/  IMAD R22, R15, R6, R8 ;  /* 0x000000060f167224 */ /* 0x008fe400078e0208 */
[----:B------:R-:W-:-:S05]  /*7ed0*/  IMAD.MOV.U32 R8, RZ, RZ, 0x1 ;  /* 0x00000001ff087424 */ /* 0x000fca00078e00ff */
[----:B------:R-:W2:Y:S01]  /*7ee0*/  LDC R20, c[0x0][0x600] ;  /* 0x00018000ff147b82 */ /* 0x000ea20000000800 */
[-CC-:B----4-:R-:W-:Y:S02]  /*7ef0*/  SHF.R.U64 R17, R14, R18.reuse, R7.reuse ;  /* 0x000000120e117219 */ /* 0x190fe40000001207 */
[----:B------:R-:W-:Y:S02]  /*7f00*/  SHF.R.U32.HI R6, RZ, R18, R7 ;  /* 0x00000012ff067219 */ /* 0x000fe40000011607 */
[----:B------:R3:W4:Y:S03]  /*7f10*/  F2I.U32.TRUNC.NTZ R18, R9 ;  /* 0x0000000900127305 */ /* 0x000726000020f000 */
[----:B------:R-:W1:Y:S01]  /*7f20*/  LDC R23, c[0x0][0x648] ;  /* 0x00019200ff177b82 */ /* 0x000e620000000800 */
[-C--:B0-----:R-:W-:Y:S02]  /*7f30*/  SHF.R.U64 R19, R17, R11.reuse, R6 ;  /* 0x0000000b11137219 */ /* 0x081fe40000001206 */
[----:B------:R-:W-:-:S02]  /*7f40*/  SHF.L.U32 R12, R12, R11, RZ ;  /* 0x0000000b0c0c7219 */ /* 0x000fc400000006ff */
[-C--:B------:R-:W-:Y:S01]  /*7f50*/  SHF.R.U32.HI R7, RZ, R11.reuse, R6 ;  /* 0x0000000bff077219 */ /* 0x080fe20000011606 */
[----:B------:R-:W-:Y:S01]  /*7f60*/  IMAD.MOV.U32 R6, RZ, RZ, R19 ;  /* 0x000000ffff067224 */ /* 0x000fe200078e0013 */
[----:B------:R-:W-:Y:S01]  /*7f70*/  SHF.L.U32 R27, R8, R11, RZ ;  /* 0x0000000b081b7219 */ /* 0x000fe200000006ff */
[----:B------:R-:W0:Y:S01]  /*7f80*/  LDC R26, c[0x0][0x638] ;  /* 0x00018e00ff1a7b82 */ /* 0x000e220000000800 */
[----:B------:R-:W-:-:S07]  /*7f90*/  LOP3.LUT R28, RZ, R12, RZ, 0x33, !PT ;  /* 0x0000000cff1c7212 */ /* 0x000fce00078e33ff */
[----:B------:R-:W0:Y:S01]  /*7fa0*/  LDC R29, c[0x0][0x610] ;  /* 0x00018400ff1d7b82 */ /* 0x000e220000000800 */
[----:B---34-:R-:W-:Y:S05]  /*7fb0*/  @!P0 BRA `(.L_x_168) ;  /* 0x0000000000288947 */ /* 0x018fea0003800000 */
        /* <DEDUP_REMOVED lines=10> */
.L_x_168:
[----:B-1----:R-:W-:Y:S01]  /*8060*/  SHF.R.U64 R7, R6, R23, R7 ;  /* 0x0000001706077219 */ /* 0x002fe20000001207 */
[----:B--2---:R-:W-:Y:S01]  /*8070*/  VIADD R9, R20, 0xffffffff ;  /* 0xffffffff14097836 */ /* 0x004fe20000000000 */
[----:B------:R-:W-:Y:S01]  /*8080*/  LOP3.LUT R6, R17, R28, RZ, 0xc0, !PT ;  /* 0x0000001c11067212 */ /* 0x000fe200078ec0ff */
[----:B------:R-:W-:Y:S02]  /*8090*/  IMAD.MOV R18, RZ, RZ, -R18 ;  /* 0x000000ffff127224 */ /* 0x000fe400078e0a12 */
[----:B------:R-:W-:Y:S02]  /*80a0*/  IMAD.MOV R8, RZ, RZ, -R7 ;  /* 0x000000ffff087224 */ /* 0x000fe400078e0a07 */
[----:B------:R-:W-:Y:S01]  /*80b0*/  IMAD R11, R27, R7, R6 ;  /* 0x000000071b0b7224 */ /* 0x000fe200078e0206 */
[----:B------:R-:W-:Y:S01]  /*80c0*/  LOP3.LUT R7, R14, R9, RZ, 0xc0, !PT ;  /* 0x000000090e077212 */ /* 0x000fe200078ec0ff */
[----:B------:R-:W-:Y:S02]  /*80d0*/  @P2 IMAD R22, R21, R18, R10 ;  /* 0x0000001215162224 */ /* 0x000fe400078e020a */
[----:B0-----:R-:W-:-:S02]  /*80e0*/  IMAD R6, R8, R26, R19 ;  /* 0x0000001a08067224 */ /* 0x001fc400078e0213 */
[----:B------:R-:W-:Y:S02]  /*80f0*/  IMAD R11, R11, R29, R22 ;  /* 0x0000001d0b0b7224 */ /* 0x000fe400078e0216 */
[----:B------:R-:W-:Y:S02]  /*8100*/  IMAD R6, R6, R20, R7 ;  /* 0x0000001406067224 */ /* 0x000fe400078e0207 */
[----:B------:R-:W-:-:S03]  /*8110*/  IMAD.MOV.U32 R8, RZ, RZ, 0x1 ;  /* 0x00000001ff087424 */ /* 0x000fc600078e00ff */
[----:B------:R-:W-:Y:S02]  /*8120*/  SEL R14, R6, R11, !P2 ;  /* 0x0000000b060e7207 */ /* 0x000fe40005000000 */
[----:B------:R-:W-:Y:S01]  /*8130*/  SEL R11, R11, R6, !P2 ;  /* 0x000000060b0b7207 */ /* 0x000fe20005000000 */
[----:B------:R-:W-:Y:S01]  /*8140*/  IMAD.MOV.U32 R6, RZ, RZ, R16 ;  /* 0x000000ffff067224 */ /* 0x000fe200078e0010 */
[----:B------:R-:W-:-:S07]  /*8150*/  PRMT R7, R8, 0x7610, R7 ;  /* 0x0000761008077816 */ /* 0x000fce0000000007 */
.L_x_166:
[----:B------:R-:W-:-:S08]  /*8160*/  NOP ;  /* 0x0000000000007918 */ /* 0x000fd00000000000 */
[----:B------:R-:W0:-:S00]  /*8170*/  USETMAXREG.DEALLOC.CTAPOOL 0x28 ;  /* 0x00000028000079c8 */ /* 0x000e0000080e0500 */
[----:B0-----:R-:W-:-:S13]  /*8180*/  ISETP.NE.AND P0, PT, R5, RZ, PT ;  /* 0x000000ff0500720c */ /* 0x001fda0003f05270 */
[----:B------:R-:W-:Y:S05]  /*8190*/  @P0 EXIT ;  /* 0x000000000000094d */ /* 0x000fea0003800000 */
[----:B------:R-:W-:Y:S01]  /*81a0*/  LOP3.LUT P0, RZ, R7, 0xff, RZ, 0xc0, !PT ;  /* 0x000000ff07ff7812 */ /* 0x000fe2000780c0ff */
[----:B------:R-:W-:Y:S02]  /*81b0*/  IMAD.MOV.U32 R5, RZ, RZ, 0x1 ;  /* 0x00000001ff057424 */ /* 0x000fe400078e00ff */
[----:B------:R-:W-:-:S10]  /*81c0*/  IMAD.MOV.U32 R13, RZ, RZ, RZ ;  /* 0x000000ffff0d7224 */ /* 0x000fd400078e00ff */
[----:B------:R-:W-:Y:S05]  /*81d0*/  @!P0 BRA `(.L_x_169) ;  /* 0x0000000c00288947 */ /* 0x000fea0003800000 */
[----:B------:R-:W0:Y:S01]  /*81e0*/  LDC R5, c[0x0][0x28c] ;  /* 0x0000a300ff057b82 */ /* 0x000e220000000800 */
[----:B------:R-:W-:Y:S01]  /*81f0*/  ULDC UR5, c[0x0][0x600] ;  /* 0x0001800000057ab9 */ /* 0x000fe20000000800 */
[----:B------:R-:W-:Y:S01]  /*8200*/  ULDC UR4, c[0x0][0xc] ;  /* 0x0000030000047ab9 */ /* 0x000fe20000000800 */
[----:B------:R-:W-:Y:S01]  /*8210*/  UIADD3 UR16, UR5, -0x1, URZ ;  /* 0xffffffff05107890 */ /* 0x000fe2000fffe03f */
[C---:B------:R-:W-:Y:S01]  /*8220*/  LOP3.LUT P3, RZ, R0.reuse, 0x7f, RZ, 0xc0, !PT ;  /* 0x0000007f00ff7812 */ /* 0x040fe2000786c0ff */
[----:B------:R-:W-:Y:S01]  /*8230*/  ULDC UR6, c[0x0][0x658] ;  /* 0x0001960000067ab9 */ /* 0x000fe20000000800 */
[----:B------:R-:W-:Y:S01]  /*8240*/  ULDC UR5, c[0x0][0x10] ;  /* 0x0000040000057ab9 */ /* 0x000fe20000000800 */
[----:B------:R-:W-:Y:S01]  /*8250*/  UMOV UR7, 0xffffffff ;  /* 0xffffffff00077882 */ /* 0x000fe20000000000 */
[----:B------:R-:W-:Y:S01]  /*8260*/  UMOV UR8, 0x1 ;  /* 0x0000000100087882 */ /* 0x000fe20000000000 */
[----:B------:R-:W-:Y:S01]  /*8270*/  UIMAD.WIDE.U32 UR4, UR4, UR5, URZ ;  /* 0x00000005040472a5 */ /* 0x000fe2000f8e003f */
[----:B------:R-:W-:Y:S01]  /*8280*/  LOP3.LUT P0, RZ, R0, 0x1f, RZ, 0xc0, !PT ;  /* 0x0000001f00ff7812 */ /* 0x000fe2000780c0ff */
[----:B------:R-:W-:Y:S01]  /*8290*/  USHF.L.U32 UR7, UR7, UR6, URZ ;  /* 0x0000000607077299 */ /* 0x000fe2000800063f */
[----:B------:R-:W-:Y:S01]  /*82a0*/  BSSY B0, `(.L_x_169) ;  /* 0x00000bd000007945 */ /* 0x000fe20003800000 */
[----:B------:R-:W-:Y:S01]  /*82b0*/  USHF.L.U32 UR18, UR8, UR6, URZ ;  /* 0x0000000608127299 */ /* 0x000fe2000800063f */
[----:B------:R-:W-:Y:S01]  /*82c0*/  IMAD.MOV.U32 R15, RZ, RZ, 0x1 ;  /* 0x00000001ff0f7424 */ /* 0x000fe200078e00ff */
[----:B------:R-:W-:Y:S01]  /*82d0*/  LOP3.LUT R16, R4, 0x2, RZ, 0xfc, !PT ;  /* 0x0000000204107812 */ /* 0x000fe200078efcff */
[----:B------:R-:W-:Y:S01]  /*82e0*/  ULDC UR6, c[0x0][0x14] ;  /* 0x0000050000067ab9 */ /* 0x000fe20000000800 */
[----:B------:R-:W-:Y:S01]  /*82f0*/  PLOP3.LUT P0, PT, P0, P3, PT, 0x8a, 0x0 ;  /* 0x000000000000781c */ /* 0x000fe20000707172 */
[----:B------:R-:W-:Y:S01]  /*8300*/  UIMAD.WIDE.U32 UR20, UR4, UR6, URZ ;  /* 0x00000006041472a5 */ /* 0x000fe2000f8e003f */
[----:B------:R-:W-:Y:S01]  /*8310*/  IMAD.MOV.U32 R13, RZ, RZ, RZ ;  /* 0x000000ffff0d7224 */ /* 0x000fe200078e00ff */
[----:B------:R-:W-:-:S02]  /*8320*/  UIMAD UR13, UR5, UR6, URZ ;  /* 0x00000006050d72a4 */ /* 0x000fc4000f8e023f */
[----:B------:R-:W-:Y:S01]  /*8330*/  ULOP3.LUT UR17, URZ, UR7, URZ, 0x33, !UPT ;  /* 0x000000073f117292 */ /* 0x000fe2000f8e333f */
[----:B0-----:R-:W-:Y:S01]  /*8340*/  VIADD R5, R5, 0x3f ;  /* 0x0000003f05057836 */ /* 0x001fe20000000000 */
[----:B------:R-:W-:Y:S01]  /*8350*/  UIADD3 UR13, UR21, UR13, URZ ;  /* 0x0000000d150d7290 */ /* 0x000fe2000fffe03f */
[----:B------:R-:W-:-:S03]  /*8360*/  ULDC.64 UR22, c[0x0][0x198] ;  /* 0x0000660000167ab9 */ /* 0x000fc60000000a00 */
[----:B------:R-:W-:-:S04]  /*8370*/  SHF.R.S32.HI R8, RZ, 0x1f, R5 ;  /* 0x0000001fff087819 */ /* 0x000fc80000011405 */
[----:B------:R-:W-:Y:S01]  /*8380*/  LEA.HI R8, R8, R5, RZ, 0x6 ;  /* 0x0000000508087211 */ /* 0x000fe200078f30ff */
[----:B------:R-:W-:-:S03]  /*8390*/  IMAD.MOV.U32 R5, RZ, RZ, 0x1 ;  /* 0x00000001ff057424 */ /* 0x000fc600078e00ff */
[----:B------:R-:W-:-:S05]  /*83a0*/  SHF.R.S32.HI R12, RZ, 0x6, R8 ;  /* 0x00000006ff0c7819 */ /* 0x000fca0000011408 */
[----:B------:R-:W-:-:S07]  /*83b0*/  VIADD R0, R12, 0x1 ;  /* 0x000000010c007836 */ /* 0x000fce0000000000 */
.L_x_181:
[----:B------:R-:W-:-:S03]  /*83c0*/  UMOV UR4, 0xffffffff ;  /* 0xffffffff00047882 */ /* 0x000fc60000000000 */
[----:B------:R-:W-:Y:S05]  /*83d0*/  BRA.DIV UR4, `(.L_x_170) ;  /* 0x0000000e04e07947 */ /* 0x000fea000b800000 */
[----:B------:R-:W-:-:S13]  /*83e0*/  ELECT P1, URZ, PT ;  /* 0x00000000003f782f */ /* 0x000fda0003820000 */
.L_x_194:
[----:B------:R-:W0:Y:S01]  /*83f0*/  LDC R7, c[0x0][0x28c] ;  /* 0x0000a300ff077b82 */ /* 0x000e220000000800 */
[----:B------:R-:W-:Y:S01]  /*8400*/  BSSY B1, `(.L_x_171) ;  /* 0x0000035000017945 */ /* 0x000fe20003800000 */
[----:B0-----:R-:W-:-:S13]  /*8410*/  ISETP.LT.OR P1, PT, R7, 0x1, !P1 ;  /* 0x000000010700780c */ /* 0x001fda0004f21670 */
[----:B------:R-:W-:Y:S05]  /*8420*/  @P1 BRA `(.L_x_172) ;  /* 0x0000000000c81947 */ /* 0x000fea0003800000 */
[----:B------:R-:W-:Y:S02]  /*8430*/  IMAD.SHL.U32 R14, R14, 0x80, RZ ;  /* 0x000000800e0e7824 */ /* 0x000fe400078e00ff */
[----:B------:R-:W-:Y:S02]  /*8440*/  IMAD.SHL.U32 R17, R11, 0x80, RZ ;  /* 0x000000800b117824 */ /* 0x000fe400078e00ff */
[----:B------:R-:W-:Y:S02]  /*8450*/  IMAD.MOV.U32 R20, RZ, RZ, RZ ;  /* 0x000000ffff147224 */ /* 0x000fe400078e00ff */
[----:B------:R-:W-:Y:S02]  /*8460*/  IMAD.MOV.U32 R7, RZ, RZ, R0 ;  /* 0x000000ffff077224 */ /* 0x000fe400078e0000 */
[----:B------:R-:W-:Y:S02]  /*8470*/  IMAD.MOV.U32 R8, RZ, RZ, R5 ;  /* 0x000000ffff087224 */ /* 0x000fe400078e0005 */
[----:B------:R-:W-:-:S07]  /*8480*/  IMAD.MOV.U32 R9, RZ, RZ, R13 ;  /* 0x000000ffff097224 */ /* 0x000fce00078e000d */
.L_x_176:
[----:B------:R-:W0:Y:S01]  /*8490*/  S2R R11, SR_CgaCtaId ;  /* 0x00000000000b7919 */ /* 0x000e220000008800 */
[----:B------:R-:W-:-:S04]  /*84a0*/  MOV R10, 0x400 ;  /* 0x00000400000a7802 */ /* 0x000fc80000000f00 */
[----:B0-----:R-:W-:Y:S02]  /*84b0*/  LEA R18, R11, R10, 0x18 ;  /* 0x0000000a0b127211 */ /* 0x001fe400078ec0ff */
[----:B------:R-:W-:Y:S01]  /*84c0*/  SHF.L.U32 R10, R8, 0x1f, RZ ;  /* 0x0000001f080a7819 */ /* 0x000fe200000006ff */
[----:B------:R-:W0:Y:S02]  /*84d0*/  @!P3 LDC R11, c[0x0][0x500] ;  /* 0x00014000ff0bbb82 */ /* 0x000e240000000800 */
[----:B------:R-:W-:-:S04]  /*84e0*/  IMAD R19, R9, 0x8, R18 ;  /* 0x0000000809137824 */ /* 0x000fc800078e0212 */
[----:B------:R-:W1:Y:S02]  /*84f0*/  SYNCS.PHASECHK.TRANS64.TRYWAIT P1, [R19+URZ+0x30], R10 ;  /* 0x0000300a130075a7 */ /* 0x000e64000802017f */
[----:B-1----:R-:W-:Y:S05]  /*8500*/  @!P1 BRA `(.L_x_173) ;  /* 0x0000000c00b49947 */ /* 0x002fea0003800000 */
.L_x_195:
[----:B-1----:R-:W-:Y:S01]  /*8510*/  PRMT R10, R16, 0x9910, RZ ;  /* 0x00009910100a7816 */ /* 0x002fe200000000ff */
[----:B0-----:R0:W-:Y:S03]  /*8520*/  @!P3 SYNCS.ARRIVE.TRANS64 RZ, [R19+URZ], R11 ;  /* 0x0000000b13ffb9a7 */ /* 0x0011e6000800003f */
[----:B------:R-:W-:-:S13]  /*8530*/  ISETP.NE.AND P1, PT, R10, 0x2, PT ;  /* 0x000000020a00780c */ /* 0x000fda0003f25270 */
[----:B0-----:R-:W-:Y:S05]  /*8540*/  @P1 BRA `(.L_x_174) ;  /* 0x0000000000041947 */ /* 0x001fea0003800000 */
[----:B------:R-:W-:Y:S01]  /*8550*/  BPT.TRAP 0x1 ;  /* 0x000000040000795c */ /* 0x000fe20000300000 */
.L_x_174:
[----:B------:R-:W-:Y:S05]  /*8560*/  @P0 BRA `(.L_x_175) ;  /* 0x0000000000040947 */ /* 0x000fea0003800000 */
[----:B------:R-:W-:Y:S01]  /*8570*/  BPT.TRAP 0x1 ;  /* 0x000000040000795c */ /* 0x000fe20000300000 */
.L_x_175:
[----:B------:R-:W-:Y:S01]  /*8580*/  IMAD R18, R9, 0x2000, R18 ;  /* 0x0000200009127824 */ /* 0x000fe200078e0212 */
[----:B------:R-:W-:Y:S01]  /*8590*/  R2UR UR9, R19 ;  /* 0x00000000130972ca */ /* 0x000fe200000e0000 */
[----:B------:R-:W-:Y:S01]  /*85a0*/  VIADD R7, R7, 0xffffffff ;  /* 0xffffffff07077836 */ /* 0x000fe20000000000 */
[----:B------:R-:W-:Y:S01]  /*85b0*/  UIADD3 UR4, UP0, UR22, 0xf0, URZ ;  /* 0x000000f016047890 */ /* 0x000fe2000ff1e03f */
[----:B------:R-:W-:Y:S01]  /*85c0*/  R2UR UR11, R17 ;  /* 0x00000000110b72ca */ /* 0x000fe200000e0000 */
[----:B------:R-:W-:Y:S01]  /*85d0*/  UIADD3 UR24, UP1, UR22, 0x1f0, URZ ;  /* 0x000001f016187890 */ /* 0x000fe2000ff3e03f */
[----:B------:R-:W-:Y:S01]  /*85e0*/  R2UR UR8, R18 ;  /* 0x00000000120872ca */ /* 0x000fe200000e0000 */
[----:B------:R-:W-:Y:S01]  /*85f0*/  UIADD3.X UR5, URZ, UR23, URZ, UP0, !UPT ;  /* 0x000000173f057290 */ /* 0x000fe200087fe43f */
[----:B------:R-:W-:Y:S01]  /*8600*/  R2UR UR10, R20 ;  /* 0x00000000140a72ca */ /* 0x000fe200000e0000 */
[----:B------:R-:W-:Y:S01]  /*8610*/  VIADD R9, R9, 0x1 ;  /* 0x0000000109097836 */ /* 0x000fe20000000000 */
[----:B------:R-:W-:Y:S01]  /*8620*/  R2UR UR12, R6 ;  /* 0x00000000060c72ca */ /* 0x000fe200000e0000 */
[----:B------:R-:W-:Y:S01]  /*8630*/  UIADD3.X UR25, URZ, UR23, URZ, UP1, !UPT ;  /* 0x000000173f197290 */ /* 0x000fe20008ffe43f */
[----:B------:R-:W-:Y:S01]  /*8640*/  R2UR UR19, R14 ;  /* 0x000000000e1372ca */ /* 0x000fe200000e0000 */
[----:B------:R-:W-:Y:S01]  /*8650*/  UMOV UR6, 0x0 ;  /* 0x0000000000067882 */ /* 0x000fe20000000000 */
[----:B------:R-:W-:Y:S01]  /*8660*/  ISETP.GT.AND P4, PT, R7, 0x1, PT ;  /* 0x000000010700780c */ /* 0x000fe20003f84270 */
[----:B------:R-:W-:Y:S01]  /*8670*/  UMOV UR7, 0x10000000 ;  /* 0x1000000000077882 */ /* 0x000fe20000000000 */
[----:B------:R-:W-:Y:S01]  /*8680*/  ISETP.NE.AND P1, PT, R9, 0x6, PT ;  /* 0x000000060900780c */ /* 0x000fe20003f25270 */
[----:B------:R-:W-:-:S02]  /*8690*/  VIADD R20, R20, 0x40 ;  /* 0x0000004014147836 */ /* 0x000fc40000000000 */
[----:B------:R-:W-:Y:S01]  /*86a0*/  UIADD3 UR14, UR8, 0x180, URZ ;  /* 0x00000180080e7890 */ /* 0x000fe2000fffe03f */
[----:B------:R-:W-:Y:S01]  /*86b0*/  SEL R11, RZ, 0x1, P1 ;  /* 0x00000001ff0b7807 */ /* 0x000fe20000800000 */
[----:B------:R-:W-:Y:S01]  /*86c0*/  UIADD3 UR15, UR8, 0xc180, URZ ;  /* 0x0000c180080f7890 */ /* 0x000fe2000fffe03f */
[----:B------:R-:W-:Y:S02]  /*86d0*/  SEL R9, R9, RZ, P1 ;  /* 0x000000ff09097207 */ /* 0x000fe40000800000 */
[----:B------:R-:W-:Y:S02]  /*86e0*/  LOP3.LUT R8, R8, R11, RZ, 0x3c, !PT ;  /* 0x0000000b08087212 */ /* 0x000fe400078e3cff */
[----:B------:R-:W-:Y:S02]  /*86f0*/  UMOV UR8, UR14 ;  /* 0x0000000e00087c82 */ /* 0x000fe40008000000 */
[----:B------:R0:W-:Y:S02]  /*8700*/  UTMALDG.3D [UR8], [UR4], desc[UR6] ;  /* 0x00000608040075b4 */ /* 0x0001e40008011000 */
[----:B0-----:R-:W-:Y:S01]  /*8710*/  UMOV UR8, UR15 ;  /* 0x0000000f00087c82 */ /* 0x001fe20008000000 */
[----:B------:R-:W-:-:S02]  /*8720*/  UMOV UR11, UR19 ;  /* 0x00000013000b7c82 */ /* 0x000fc40008000000 */
[----:B------:R0:W-:Y:S02]  /*8730*/  UTMALDG.3D [UR8], [UR24], desc[UR6] ;  /* 0x00000608180075b4 */ /* 0x0001e40008011000 */
[----:B0-----:R-:W-:Y:S05]  /*8740*/  @P4 BRA `(.L_x_176) ;  /* 0xfffffffc00504947 */ /* 0x001fea000383ffff */
.L_x_172:
[----:B------:R-:W-:Y:S05]  /*8750*/  BSYNC B1 ;  /* 0x0000000000017941 */ /* 0x000fea0003800000 */
.L_x_171:
[----:B------:R-:W-:Y:S01]  /*8760*/  LOP3.LUT P4, RZ, R15, 0xff, RZ, 0xc0, !PT ;  /* 0x000000ff0fff7812 */ /* 0x000fe2000788c0ff */
[----:B------:R-:W-:Y:S01]  /*8770*/  IMAD.IADD R13, R12, 0x1, R13 ;  /* 0x000000010c0d7824 */ /* 0x000fe200078e020d */
[----:B------:R-:W-:Y:S01]  /*8780*/  IADD3 R2, P5, R2, UR20, RZ ;  /* 0x0000001402027c10 */ /* 0x000fe2000ffbe0ff */
[----:B------:R-:W-:Y:S01]  /*8790*/  ULDC.64 UR4, c[0x0][0x650] ;  /* 0x0001940000047ab9 */ /* 0x000fe20000000a00 */
[----:B------:R-:W-:Y:S01]  /*87a0*/  BSSY B1, `(.L_x_177) ;  /* 0x000006a000017945 */ /* 0x000fe20003800000 */
[----:B------:R-:W-:Y:S01]  /*87b0*/  IMAD.MOV.U32 R11, RZ, RZ, -0x1 ;  /* 0xffffffffff0b7424 */ /* 0x000fe200078e00ff */
[----:B------:R-:W-:Y:S01]  /*87c0*/  ISETP.GT.U32.AND P1, PT, R13, 0x5, PT ;  /* 0x000000050d00780c */ /* 0x000fe20003f24070 */
[----:B------:R-:W-:Y:S01]  /*87d0*/  IMAD.MOV.U32 R14, RZ, RZ, -0x1 ;  /* 0xffffffffff0e7424 */ /* 0x000fe200078e00ff */
[----:B------:R-:W-:Y:S02]  /*87e0*/  IADD3.X R3, R3, UR13, RZ, P5, !PT ;  /* 0x0000000d03037c10 */ /* 0x000fe4000affe4ff */
[----:B------:R-:W-:-:S02]  /*87f0*/  ISETP.LT.U32.AND P1, PT, R12, 0x6, P1 ;  /* 0x000000060c00780c */ /* 0x000fc40000f21070 */
[----:B------:R-:W-:Y:S01]  /*8800*/  PRMT R15, RZ, 0x7610, R15 ;  /* 0x00007610ff0f7816 */ /* 0x000fe2000000000f */
[----:B------:R-:W0:Y:S01]  /*8810*/  @P4 S2R R7, SR_CgaCtaId ;  /* 0x0000000000074919 */ /* 0x000e220000008800 */
[----:B------:R-:W-:-:S04]  /*8820*/  @P4 MOV R6, 0x400 ;  /* 0x0000040000064802 */ /* 0x000fc80000000f00 */
[----:B0-----:R-:W-:Y:S01]  /*8830*/  @P4 LEA R8, R7, R6, 0x18 ;  /* 0x0000000607084211 */ /* 0x001fe200078ec0ff */
[----:B------:R-:W-:Y:S01]  /*8840*/  IMAD.WIDE.U32 R6, R13, -0x55555555, RZ ;  /* 0xaaaaaaab0d067825 */ /* 0x000fe200078e00ff */
[----:B------:R-:W-:Y:S02]  /*8850*/  SEL R6, RZ, 0x1, !P1 ;  /* 0x00000001ff067807 */ /* 0x000fe40004800000 */
[----:B------:R-:W-:Y:S01]  /*8860*/  ISETP.GE.U32.AND P1, PT, R2, UR4, PT ;  /* 0x0000000402007c0c */ /* 0x000fe2000bf26070 */
[----:B------:R0:W-:Y:S01]  /*8870*/  @P4 SYNCS.ARRIVE.TRANS64.A1T0 RZ, [R8+URZ+0x78], RZ ;  /* 0x000078ff08ff49a7 */ /* 0x0001e2000810003f */
[----:B------:R-:W-:Y:S02]  /*8880*/  ISETP.GE.U32.AND P4, PT, R12, 0x6, PT ;  /* 0x000000060c00780c */ /* 0x000fe40003f86070 */
[----:B------:R-:W-:Y:S02]  /*8890*/  ISETP.GE.U32.AND.EX P1, PT, R3, UR5, PT, P1 ;  /* 0x0000000503007c0c */ /* 0x000fe4000bf26110 */
[----:B------:R-:W-:Y:S01]  /*88a0*/  LOP3.LUT R5, R5, R6, RZ, 0x3c, !PT ;  /* 0x0000000605057212 */ /* 0x000fe200078e3cff */
[----:B------:R-:W-:Y:S01]  /*88b0*/  IMAD.MOV.U32 R6, RZ, RZ, -0x1 ;  /* 0xffffffffff067424 */ /* 0x000fe200078e00ff */
[----:B0-----:R-:W-:-:S02]  /*88c0*/  SHF.R.U32.HI R8, RZ, 0x2, R7 ;  /* 0x00000002ff087819 */ /* 0x001fc40000011607 */
[----:B------:R-:W-:-:S03]  /*88d0*/  PRMT R7, RZ, 0x7610, R7 ;  /* 0x00007610ff077816 */ /* 0x000fc60000000007 */
[----:B------:R-:W-:Y:S02]  /*88e0*/  IMAD R13, R8, -0x6, R13 ;  /* 0xfffffffa080d7824 */ /* 0x000fe400078e020d */
[----:B------:R-:W-:Y:S02]  /*88f0*/  @P4 LOP3.LUT R5, R5, 0x1, R8, 0x78, !PT ;  /* 0x0000000105054812 */ /* 0x000fe400078e7808 */
[----:B------:R-:W-:Y:S05]  /*8900*/  @P1 BRA `(.L_x_178) ;  /* 0x00000004004c1947 */ /* 0x000fea0003800000 */
[----:B------:R-:W-:Y:S01]  /*8910*/  ULDC.64 UR4, c[0x0][0x628] ;  /* 0x00018a0000047ab9 */ /* 0x000fe20000000a00 */
[----:B------:R-:W0:Y:S01]  /*8920*/  S2R R17, SR_CTAID.X ;  /* 0x0000000000117919 */ /* 0x000e220000002500 */
[----:B------:R-:W-:Y:S01]  /*8930*/  ISETP.NE.U32.AND P1, PT, RZ, UR4, PT ;  /* 0x00000004ff007c0c */ /* 0x000fe2000bf25070 */
[----:B------:R-:W-:Y:S01]  /*8940*/  ULDC UR7, c[0x0][0x630] ;  /* 0x00018c0000077ab9 */ /* 0x000fe20000000800 */
[----:B------:R-:W-:Y:S01]  /*8950*/  IMAD.MOV.U32 R6, RZ, RZ, R2 ;  /* 0x000000ffff067224 */ /* 0x000fe200078e0002 */
[----:B------:R-:W1:Y:S01]  /*8960*/  S2R R14, SR_CTAID.Y ;  /* 0x00000000000e7919 */ /* 0x000e620000002600 */
[----:B------:R-:W-:Y:S01]  /*8970*/  ISETP.NE.AND.EX P1, PT, RZ, UR5, PT, P1 ;  /* 0x00000005ff007c0c */ /* 0x000fe2000bf25310 */
[----:B------:R-:W-:-:S12]  /*8980*/  IMAD.MOV.U32 R7, RZ, RZ, R3 ;  /* 0x000000ffff077224 */ /* 0x000fd800078e0003 */
[----:B------:R-:W-:Y:S05]  /*8990*/  @!P1 BRA `(.L_x_179) ;  /* 0x0000000000289947 */ /* 0x000fea0003800000 */
[----:B------:R-:W-:Y:S02]  /*89a0*/  ULDC UR6, c[0x0][0x634] ;  /* 0x00018d0000067ab9 */ /* 0x000fe40000000800 */
[----:B------:R-:W-:-:S05]  /*89b0*/  IADD3 R11, P1, R2, UR6, RZ ;  /* 0x00000006020b7c10 */ /* 0x000fca000ff3e0ff */
[----:B------:R-:W-:-:S04]  /*89c0*/  IMAD.X R19, RZ, RZ, R3, P1 ;  /* 0x000000ffff137224 */ /* 0x000fc800008e0603 */
[----:B------:R-:W-:-:S04]  /*89d0*/  IMAD.WIDE.U32 R8, R19, UR4, RZ ;  /* 0x0000000413087c25 */ /* 0x000fc8000f8e00ff */
[----:B------:R-:W-:-:S04]  /*89e0*/  IMAD.WIDE.U32 R8, P1, R11, UR5, R8 ;  /* 0x000000050b087c25 */ /* 0x000fc8000f820008 */
[----:B------:R-:W-:-:S04]  /*89f0*/  IMAD.WIDE.U32 R10, R11, UR4, RZ ;  /* 0x000000040b0a7c25 */ /* 0x000fc8000f8e00ff */
[----:B------:R-:W-:Y:S01]  /*8a00*/  IMAD.X R7, RZ, RZ, RZ, P1 ;  /* 0x000000ffff077224 */ /* 0x000fe200008e06ff */
[----:B------:R-:W-:Y:S01]  /*8a10*/  IADD3 RZ, P1, R11, R8, RZ ;  /* 0x000000080bff7210 */ /* 0x000fe20007f3e0ff */
[----:B------:R-:W-:-:S04]  /*8a20*/  IMAD.MOV.U32 R6, RZ, RZ, R9 ;  /* 0x000000ffff067224 */ /* 0x000fc800078e0009 */
[----:B------:R-:W-:-:S08]  /*8a30*/  IMAD.WIDE.U32.X R6, R19, UR5, R6, P1 ;  /* 0x0000000513067c25 */ /* 0x000fd000088e0406 */
.L_x_179:
[--C-:B------:R-:W-:Y:S01]  /*8a40*/  SHF.R.U64 R10, R6, UR7, R7.reuse ;  /* 0x00000007060a7c19 */ /* 0x100fe20008001207 */
[----:B------:R-:W-:Y:S01]  /*8a50*/  ULDC.64 UR4, c[0x0][0x620] ;  /* 0x0001880000047ab9 */ /* 0x000fe20000000a00 */
[----:B------:R-:W-:Y:S01]  /*8a60*/  SHF.R.U32.HI R6, RZ, UR7, R7 ;  /* 0x00000007ff067c19 */ /* 0x000fe20008011607 */
[----:B------:R-:W2:Y:S01]  /*8a70*/  LDC R22, c[0x0][0x144] ;  /* 0x00005100ff167b82 */ /* 0x000ea20000000800 */
[----:B------:R-:W-:Y:S01]  /*8a80*/  IADD3 R9, P1, RZ, -R10, RZ ;  /* 0x8000000aff097210 */ /* 0x000fe20007f3e0ff */
[----:B------:R-:W-:Y:S01]  /*8a90*/  ULDC.64 UR8, c[0x0][0x640] ;  /* 0x0001900000087ab9 */ /* 0x000fe20000000a00 */
[----:B0-----:R-:W-:Y:S01]  /*8aa0*/  I2FP.F32.U32 R11, R17 ;  /* 0x00000011000b7245 */ /* 0x001fe20000201000 */
[----:B------:R-:W-:Y:S02]  /*8ab0*/  ULDC UR6, c[0x0][0x608] ;  /* 0x0001820000067ab9 */ /* 0x000fe40000000800 */
[----:B------:R-:W-:Y:S01]  /*8ac0*/  IMAD.X R6, RZ, RZ, ~R6, P1 ;  /* 0x000000ffff067224 */ /* 0x000fe200008e0e06 */
[----:B------:R-:W-:Y:S01]  /*8ad0*/  ISETP.NE.U32.AND P1, PT, RZ, UR8, PT ;  /* 0x00000008ff007c0c */ /* 0x000fe2000bf25070 */
[----:B------:R-:W0:Y:S02]  /*8ae0*/  LDC R19, c[0x0][0x148] ;  /* 0x00005200ff137b82 */ /* 0x000e240000000800 */
[----:B------:R-:W-:Y:S01]  /*8af0*/  IMAD R8, R6, UR4, RZ ;  /* 0x0000000406087c24 */ /* 0x000fe2000f8e02ff */
[----:B------:R-:W-:Y:S01]  /*8b00*/  ISETP.NE.AND.EX P1, PT, RZ, UR9, PT, P1 ;  /* 0x00000009ff007c0c */ /* 0x000fe2000bf25310 */
[----:B------:R-:W-:Y:S01]  /*8b10*/  IMAD.WIDE.U32 R6, R9, UR4, R2 ;  /* 0x0000000409067c25 */ /* 0x000fe2000f8e0002 */
[----:B------:R-:W-:-:S03]  /*8b20*/  ULDC UR4, c[0x0][0x150] ;  /* 0x0000540000047ab9 */ /* 0x000fc60000000800 */
[----:B------:R-:W-:Y:S02]  /*8b30*/  IMAD R9, R9, UR5, R8 ;  /* 0x0000000509097c24 */ /* 0x000fe4000f8e0208 */
[----:B------:R-:W-:Y:S01]  /*8b40*/  FMUL R8, R11, UR4 ;  /* 0x000000040b087c20 */ /* 0x000fe20008400000 */
[----:B------:R-:W-:Y:S01]  /*8b50*/  ULDC UR4, c[0x0][0x618] ;  /* 0x0001860000047ab9 */ /* 0x000fe20000000800 */
[----:B------:R-:W-:Y:S01]  /*8b60*/  ULDC UR5, c[0x0][0x154] ;  /* 0x0000550000057ab9 */ /* 0x000fe20000000800 */
[----:B------:R-:W-:-:S03]  /*8b70*/  IMAD.IADD R7, R7, 0x1, R9 ;  /* 0x0000000107077824 */ /* 0x000fc600078e0209 */
[----:B------:R-:W3:Y:S02]  /*8b80*/  F2I.U32.TRUNC.NTZ R8, R8 ;  /* 0x0000000800087305 */ /* 0x000ee4000020f000 */
[----:B------:R-:W-:Y:S02]  /*8b90*/  SHF.R.U64 R11, R6, UR4, R7 ;  /* 0x00000004060b7c19 */ /* 0x000fe40008001207 */
[----:B-1----:R-:W-:-:S05]  /*8ba0*/  I2FP.F32.U32 R6, R14 ;  /* 0x0000000e00067245 */ /* 0x002fca0000201000 */
[----:B------:R-:W-:Y:S01]  /*8bb0*/  FMUL R21, R6, UR5 ;  /* 0x0000000506157c20 */ /* 0x000fe20008400000 */
[----:B------:R-:W-:Y:S01]  /*8bc0*/  SHF.R.U32.HI R6, RZ, UR4, R7 ;  /* 0x00000004ff067c19 */ /* 0x000fe20008011607 */
[----:B------:R-:W-:-:S03]  /*8bd0*/  ULDC UR4, c[0x0][0x658] ;  /* 0x0001960000047ab9 */ /* 0x000fc60000000800 */
[--C-:B------:R-:W-:Y:S01]  /*8be0*/  SHF.R.U64 R20, R11, UR6, R6.reuse ;  /* 0x000000060b147c19 */ /* 0x100fe20008001206 */
[----:B------:R-:W1:Y:S01]  /*8bf0*/  F2I.U32.TRUNC.NTZ R21, R21 ;  /* 0x0000001500157305 */ /* 0x000e62000020f000 */
[----:B------:R-:W-:Y:S01]  /*8c00*/  SHF.R.U32.HI R7, RZ, UR6, R6 ;  /* 0x00000006ff077c19 */ /* 0x000fe20008011606 */
[----:B---3--:R-:W-:-:S03]  /*8c10*/  IMAD.MOV R8, RZ, RZ, -R8 ;  /* 0x000000ffff087224 */ /* 0x008fc600078e0a08 */
[----:B------:R-:W-:Y:S01]  /*8c20*/  SHF.R.U64 R18, R20, UR4, R7 ;  /* 0x0000000414127c19 */ /* 0x000fe20008001207 */
[----:B--2---:R-:W-:Y:S01]  /*8c30*/  IMAD R17, R22, R8, R17 ;  /* 0x0000000816117224 */ /* 0x004fe200078e0211 */
[----:B------:R-:W-:-:S03]  /*8c40*/  SHF.R.U32.HI R23, RZ, UR4, R7 ;  /* 0x00000004ff177c19 */ /* 0x000fc60008011607 */
[----:B------:R-:W-:Y:S02]  /*8c50*/  IMAD.MOV.U32 R6, RZ, RZ, R18 ;  /* 0x000000ffff067224 */ /* 0x000fe400078e0012 */
[----:B------:R-:W-:Y:S01]  /*8c60*/  IMAD.MOV.U32 R7, RZ, RZ, R23 ;  /* 0x000000ffff077224 */ /* 0x000fe200078e0017 */
[----:B-1----:R-:W-:Y:S06]  /*8c70*/  @!P1 BRA `(.L_x_180) ;  /* 0x0000000000289947 */ /* 0x002fec0003800000 */
[----:B------:R-:W-:Y:S02]  /*8c80*/  ULDC UR4, c[0x0][0x64c] ;  /* 0x0001930000047ab9 */ /* 0x000fe40000000800 */
[----:B------:R-:W-:-:S05]  /*8c90*/  IADD3 R7, P1, R18, UR4, RZ ;  /* 0x0000000412077c10 */ /* 0x000fca000ff3e0ff */
[----:B------:R-:W-:-:S04]  /*8ca0*/  IMAD.X R23, RZ, RZ, R23, P1 ;  /* 0x000000ffff177224 */ /* 0x000fc800008e0617 */
[----:B------:R-:W-:-:S04]  /*8cb0*/  IMAD.WIDE.U32 R8, R23, UR8, RZ ;  /* 0x0000000817087c25 */ /* 0x000fc8000f8e00ff */
[----:B------:R-:W-:-:S04]  /*8cc0*/  IMAD.WIDE.U32 R8, P1, R7, UR9, R8 ;  /* 0x0000000907087c25 */ /* 0x000fc8000f820008 */
[----:B------:R-:W-:-:S04]  /*8cd0*/  IMAD.WIDE.U32 R6, R7, UR8, RZ ;  /* 0x0000000807067c25 */ /* 0x000fc8000f8e00ff */
[----:B------:R-:W-:Y:S01]  /*8ce0*/  IMAD.MOV.U32 R6, RZ, RZ, R9 ;  /* 0x000000ffff067224 */ /* 0x000fe200078e0009 */
[----:B------:R-:W-:Y:S01]  /*8cf0*/  IADD3 RZ, P4, R7, R8, RZ ;  /* 0x0000000807ff7210 */ /* 0x000fe20007f9e0ff */
[----:B------:R-:W-:-:S04]  /*8d00*/  IMAD.X R7, RZ, RZ, RZ, P1 ;  /* 0x000000ffff077224 */ /* 0x000fc800008e06ff */
[----:B------:R-:W-:-:S08]  /*8d10*/  IMAD.WIDE.U32.X R6, R23, UR9, R6, P4 ;  /* 0x0000000917067c25 */ /* 0x000fd0000a0e0406 */
.L_x_180:
[----:B------:R-:W-:Y:S01]  /*8d20*/  ULDC UR4, c[0x0][0x648] ;  /* 0x0001920000047ab9 */ /* 0x000fe20000000800 */
[----:B------:R-:W-:Y:S01]  /*8d30*/  LOP3.LUT R20, R20, UR17, RZ, 0xc0, !PT ;  /* 0x0000001114147c12 */ /* 0x000fe2000f8ec0ff */
[----:B------:R-:W-:Y:S01]  /*8d40*/  IMAD.MOV R21, RZ, RZ, -R21 ;  /* 0x000000ffff157224 */ /* 0x000fe200078e0a15 */
[----:B------:R-:W-:Y:S01]  /*8d50*/  SHF.R.U64 R7, R6, UR4, R7 ;  /* 0x0000000406077c19 */ /* 0x000fe20008001207 */
[----:B------:R-:W-:Y:S01]  /*8d60*/  ULDC UR4, c[0x0][0x638] ;  /* 0x00018e0000047ab9 */ /* 0x000fe20000000800 */
[----:B------:R-:W-:Y:S01]  /*8d70*/  LOP3.LUT R11, R11, UR16, RZ, 0xc0, !PT ;  /* 0x000000100b0b7c12 */ /* 0x000fe2000f8ec0ff */
[----:B0-----:R-:W-:Y:S01]  /*8d80*/  @P2 IMAD R17, R19, R21, R14 ;  /* 0x0000001513112224 */ /* 0x001fe200078e020e */
[----:B------:R-:W-:Y:S01]  /*8d90*/  ULDC UR5, c[0x0][0x610] ;  /* 0x0001840000057ab9 */ /* 0x000fe20000000800 */
[----:B------:R-:W-:Y:S02]  /*8da0*/  IMAD.MOV R9, RZ, RZ, -R7 ;  /* 0x000000ffff097224 */ /* 0x000fe400078e0a07 */
[----:B------:R-:W-:-:S02]  /*8db0*/  IMAD R20, R7, UR18, R20 ;  /* 0x0000001207147c24 */ /* 0x000fc4000f8e0214 */
[----:B------:R-:W-:Y:S01]  /*8dc0*/  IMAD R18, R9, UR4, R18 ;  /* 0x0000000409127c24 */ /* 0x000fe2000f8e0212 */
[----:B------:R-:W-:Y:S01]  /*8dd0*/  ULDC UR4, c[0x0][0x600] ;  /* 0x0001800000047ab9 */ /* 0x000fe20000000800 */
[----:B------:R-:W-:Y:S02]  /*8de0*/  IMAD R17, R20, UR5, R17 ;  /* 0x0000000514117c24 */ /* 0x000fe4000f8e0211 */
[----:B------:R-:W-:Y:S02]  /*8df0*/  IMAD R18, R18, UR4, R11 ;  /* 0x0000000412127c24 */ /* 0x000fe4000f8e020b */
[----:B------:R-:W-:Y:S02]  /*8e00*/  IMAD.MOV.U32 R7, RZ, RZ, 0x1 ;  /* 0x00000001ff077424 */ /* 0x000fe400078e00ff */
[----:B------:R-:W-:Y:S01]  /*8e10*/  IMAD.MOV.U32 R6, RZ, RZ, R10 ;  /* 0x000000ffff067224 */ /* 0x000fe200078e000a */
[----:B------:R-:W-:Y:S02]  /*8e20*/  SEL R14, R18, R17, !P2 ;  /* 0x00000011120e7207 */ /* 0x000fe40005000000 */
[----:B------:R-:W-:-:S07]  /*8e30*/  SEL R11, R17, R18, !P2 ;  /* 0x00000012110b7207 */ /* 0x000fce0005000000 */
.L_x_178:
[----:B------:R-:W-:Y:S05]  /*8e40*/  BSYNC B1 ;  /* 0x0000000000017941 */ /* 0x000fea0003800000 */
.L_x_177:
[----:B------:R-:W-:-:S13]  /*8e50*/  LOP3.LUT P1, RZ, R7, 0xff, RZ, 0xc0, !PT ;  /* 0x000000ff07ff7812 */ /* 0x000fda000782c0ff */
[----:B------:R-:W-:Y:S05]  /*8e60*/  @P1 BRA `(.L_x_181) ;  /* 0xfffffff400541947 */ /* 0x000fea000383ffff */
[----:B------:R-:W-:Y:S05]  /*8e70*/  BSYNC B0 ;  /* 0x0000000000007941 */ /* 0x000fea0003800000 */
.L_x_169:
[----:B------:R-:W-:-:S03]  /*8e80*/  UMOV UR4, 0xffffffff ;  /* 0xffffffff00047882 */ /* 0x000fc60000000000 */
[----:B------:R-:W-:Y:S05]  /*8e90*/  BRA.DIV UR4, `(.L_x_182) ;  /* 0x0000000604647947 */ /* 0x000fea000b800000 */
[----:B------:R-:W-:-:S13]  /*8ea0*/  ELECT P0, URZ, PT ;  /* 0x00000000003f782f */ /* 0x000fda0003800000 */
.L_x_198:
[----:B------:R-:W-:Y:S04]  /*8eb0*/  BSSY B0, `(.L_x_183) ;  /* 0x000003d000007945 */ /* 0x000fe80003800000 */
[----:B------:R-:W-:Y:S05]  /*8ec0*/  @!P0 BRA `(.L_x_184) ;  /* 0x0000000000ec8947 */ /* 0x000fea0003800000 */
[----:B------:R-:W-:-:S04]  /*8ed0*/  LOP3.LUT R4, R4, 0x2, RZ, 0xfc, !PT ;  /* 0x0000000204047812 */ /* 0x000fc800078efcff */
[----:B------:R-:W-:-:S13]  /*8ee0*/  ISETP.NE.AND P0, PT, R4, 0x3, PT ;  /* 0x000000030400780c */ /* 0x000fda0003f05270 */
[----:B------:R-:W-:Y:S05]  /*8ef0*/  @!P0 BRA `(.L_x_185) ;  /* 0x0000000000048947 */ /* 0x000fea0003800000 */
[----:B------:R-:W-:Y:S01]  /*8f00*/  BPT.TRAP 0x1 ;  /* 0x000000040000795c */ /* 0x000fe20000300000 */
.L_x_185:
[----:B------:R-:W0:Y:S01]  /*8f10*/  S2R R3, SR_CgaCtaId ;  /* 0x0000000000037919 */ /* 0x000e220000008800 */
[----:B------:R-:W-:-:S04]  /*8f20*/  MOV R0, 0x400 ;  /* 0x0000040000007802 */ /* 0x000fc80000000f00 */
[----:B0-----:R-:W-:Y:S02]  /*8f30*/  LEA R0, R3, R0, 0x18 ;  /* 0x0000000003007211 */ /* 0x001fe400078ec0ff */
[----:B------:R-:W-:-:S03]  /*8f40*/  SHF.L.U32 R3, R5, 0x1f, RZ ;  /* 0x0000001f05037819 */ /* 0x000fc600000006ff */
[----:B------:R-:W-:-:S04]  /*8f50*/  VIADD R0, R0, 0x30 ;  /* 0x0000003000007836 */ /* 0x000fc80000000000 */
[C---:B------:R-:W-:Y:S02]  /*8f60*/  IMAD R6, R13.reuse, 0x8, R0 ;  /* 0x000000080d067824 */ /* 0x040fe400078e0200 */
[----:B------:R-:W-:Y:S02]  /*8f70*/  VIADD R13, R13, 0x1 ;  /* 0x000000010d0d7836 */ /* 0x000fe40000000000 */
[----:B------:R-:W0:Y:S03]  /*8f80*/  SYNCS.PHASECHK.TRANS64.TRYWAIT P0, [R6+URZ], R3 ;  /* 0x00000003060075a7 */ /* 0x000e26000800017f */
[----:B------:R-:W-:-:S04]  /*8f90*/  ISETP.NE.AND P1, PT, R13, 0x6, PT ;  /* 0x000000060d00780c */ /* 0x000fc80003f25270 */
[----:B------:R-:W-:Y:S02]  /*8fa0*/  SEL R2, RZ, 0x1, P1 ;  /* 0x00000001ff027807 */ /* 0x000fe40000800000 */
[----:B------:R-:W-:Y:S02]  /*8fb0*/  SEL R13, R13, RZ, P1 ;  /* 0x000000ff0d0d7207 */ /* 0x000fe40000800000 */
[----:B------:R-:W-:-:S03]  /*8fc0*/  LOP3.LUT R8, R5, R2, RZ, 0x3c, !PT ;  /* 0x0000000205087212 */ /* 0x000fc600078e3cff */
[----:B------:R-:W-:Y:S01]  /*8fd0*/  IMAD R7, R13, 0x8, R0 ;  /* 0x000000080d077824 */ /* 0x000fe200078e0200 */
[----:B------:R-:W-:Y:S01]  /*8fe0*/  SHF.L.U32 R4, R8, 0x1f, RZ ;  /* 0x0000001f08047819 */ /* 0x000fe200000006ff */
[----:B0-----:R-:W-:Y:S06]  /*8ff0*/  @!P0 BRA `(.L_x_186) ;  /* 0x0000000400308947 */ /* 0x001fec0003800000 */
.L_x_199:
[----:B------:R-:W1:Y:S01]  /*9000*/  SYNCS.PHASECHK.TRANS64.TRYWAIT P0, [R7+URZ], R4 ;  /* 0x00000004070075a7 */ /* 0x000e62000800017f */
[----:B------:R-:W-:-:S05]  /*9010*/  VIADD R2, R13, 0x1 ;  /* 0x000000010d027836 */ /* 0x000fca0000000000 */
[----:B------:R-:W-:-:S04]  /*9020*/  ISETP.NE.AND P1, PT, R2, 0x6, PT ;  /* 0x000000060200780c */ /* 0x000fc80003f25270 */
[----:B0-----:R-:W-:Y:S02]  /*9030*/  SEL R3, RZ, 0x1, P1 ;  /* 0x00000001ff037807 */ /* 0x001fe40000800000 */
[----:B------:R-:W-:Y:S02]  /*9040*/  SEL R9, R2, RZ, P1 ;  /* 0x000000ff02097207 */ /* 0x000fe40000800000 */
[----:B------:R-:W-:-:S03]  /*9050*/  LOP3.LUT R8, R8, R3, RZ, 0x3c, !PT ;  /* 0x0000000308087212 */ /* 0x000fc600078e3cff */
[----:B------:R-:W-:Y:S01]  /*9060*/  IMAD R6, R9, 0x8, R0 ;  /* 0x0000000809067824 */ /* 0x000fe200078e0200 */
[----:B------:R-:W-:Y:S01]  /*9070*/  SHF.L.U32 R5, R8, 0x1f, RZ ;  /* 0x0000001f08057819 */ /* 0x000fe200000006ff */
[----:B-1----:R-:W-:Y:S06]  /*9080*/  @!P0 BRA `(.L_x_187) ;  /* 0x0000000400208947 */ /* 0x002fec0003800000 */
.L_x_200:
[----:B------:R-:W1:Y:S01]  /*9090*/  SYNCS.PHASECHK.TRANS64.TRYWAIT P0, [R6+URZ], R5 ;  /* 0x00000005060075a7 */ /* 0x000e62000800017f */
[----:B------:R-:W-:-:S05]  /*90a0*/  VIADD R2, R9, 0x1 ;  /* 0x0000000109027836 */ /* 0x000fca0000000000 */
[----:B------:R-:W-:-:S04]  /*90b0*/  ISETP.NE.AND P1, PT, R2, 0x6, PT ;  /* 0x000000060200780c */ /* 0x000fc80003f25270 */
[----:B------:R-:W-:Y:S02]  /*90c0*/  SEL R3, RZ, 0x1, P1 ;  /* 0x00000001ff037807 */ /* 0x000fe40000800000 */
[----:B0-----:R-:W-:Y:S02]  /*90d0*/  SEL R7, R2, RZ, P1 ;  /* 0x000000ff02077207 */ /* 0x001fe40000800000 */
[----:B------:R-:W-:-:S03]  /*90e0*/  LOP3.LUT R8, R8, R3, RZ, 0x3c, !PT ;  /* 0x0000000308087212 */ /* 0x000fc600078e3cff */
[----:B------:R-:W-:Y:S01]  /*90f0*/  IMAD R9, R7, 0x8, R0 ;  /* 0x0000000807097824 */ /* 0x000fe200078e0200 */
[----:B------:R-:W-:Y:S01]  /*9100*/  SHF.L.U32 R4, R8, 0x1f, RZ ;  /* 0x0000001f08047819 */ /* 0x000fe200000006ff */
[----:B-1----:R-:W-:Y:S06]  /*9110*/  @!P0 BRA `(.L_x_188) ;  /* 0x0000000400108947 */ /* 0x002fec0003800000 */
.L_x_201:
[----:B------:R-:W1:Y:S01]  /*9120*/  SYNCS.PHASECHK.TRANS64.TRYWAIT P0, [R9+URZ], R4 ;  /* 0x00000004090075a7 */ /* 0x000e62000800017f */
[----:B------:R-:W-:-:S05]  /*9130*/  VIADD R2, R7, 0x1 ;  /* 0x0000000107027836 */ /* 0x000fca0000000000 */
[----:B------:R-:W-:-:S04]  /*9140*/  ISETP.NE.AND P1, PT, R2, 0x6, PT ;  /* 0x000000060200780c */ /* 0x000fc80003f25270 */
[----:B------:R-:W-:Y:S02]  /*9150*/  SEL R3, RZ, 0x1, P1 ;  /* 0x00000001ff037807 */ /* 0x000fe40000800000 */
[----:B------:R-:W-:Y:S02]  /*9160*/  SEL R7, R2, RZ, P1 ;  /* 0x000000ff02077207 */ /* 0x000fe40000800000 */
[----:B------:R-:W-:-:S03]  /*9170*/  LOP3.LUT R11, R8, R3, RZ, 0x3c, !PT ;  /* 0x00000003080b7212 */ /* 0x000fc600078e3cff */
[----:B0-----:R-:W-:Y:S01]  /*9180*/  IMAD R6, R7, 0x8, R0 ;  /* 0x0000000807067824 */ /* 0x001fe200078e0200 */
[----:B------:R-:W-:Y:S01]  /*9190*/  SHF.L.U32 R5, R11, 0x1f, RZ ;  /* 0x0000001f0b057819 */ /* 0x000fe200000006ff */
[----:B-1----:R-:W-:Y:S06]  /*91a0*/  @!P0 BRA `(.L_x_189) ;  /* 0x0000000400008947 */ /* 0x002fec0003800000 */
.L_x_202:
[----:B------:R-:W1:Y:S01]  /*91b0*/  SYNCS.PHASECHK.TRANS64.TRYWAIT P0, [R6+URZ], R5 ;  /* 0x00000005060075a7 */ /* 0x000e62000800017f */
[----:B------:R-:W-:-:S05]  /*91c0*/  VIADD R2, R7, 0x1 ;  /* 0x0000000107027836 */ /* 0x000fca0000000000 */
[----:B------:R-:W-:-:S04]  /*91d0*/  ISETP.NE.AND P1, PT, R2, 0x6, PT ;  /* 0x000000060200780c */ /* 0x000fc80003f25270 */
[----:B0-----:R-:W-:Y:S02]  /*91e0*/  SEL R4, RZ, 0x1, P1 ;  /* 0x00000001ff047807 */ /* 0x001fe40000800000 */
[----:B------:R-:W-:Y:S02]  /*91f0*/  SEL R3, R2, RZ, P1 ;  /* 0x000000ff02037207 */ /* 0x000fe40000800000 */
[----:B------:R-:W-:Y:S01]  /*9200*/  LOP3.LUT R4, R11, R4, RZ, 0x3c, !PT ;  /* 0x000000040b047212 */ /* 0x000fe200078e3cff */
[----:B-1----:R-:W-:Y:S06]  /*9210*/  @!P0 BRA `(.L_x_190) ;  /* 0x0000000000f88947 */ /* 0x002fec0003800000 */
.L_x_203:
[----:B------:R-:W-:Y:S01]  /*9220*/  IMAD R3, R3, 0x8, R0 ;  /* 0x0000000803037824 */ /* 0x000fe200078e0200 */
[----:B------:R-:W-:-:S07]  /*9230*/  SHF.L.U32 R0, R4, 0x1f, RZ ;  /* 0x0000001f04007819 */ /* 0x000fce00000006ff */
.L_x_191:
[----:B-1----:R1:W2:Y:S02]  /*9240*/  SYNCS.PHASECHK.TRANS64.TRYWAIT P0, [R3+URZ], R0 ;  /* 0x00000000030075a7 */ /* 0x0022a4000800017f */
[----:B--2---:R-:W-:Y:S05]  /*9250*/  @!P0 NANOSLEEP.SYNCS 0x989680 ;  /* 0x009896800000895d */ /* 0x004fea0003900000 */
[----:B------:R-:W2:Y:S02]  /*9260*/  @!P0 SYNCS.PHASECHK.TRANS64 P0, [R3+URZ], R0 ;  /* 0x00000000030085a7 */ /* 0x000ea4000800007f */
[----:B--2---:R-:W-:Y:S05]  /*9270*/  @!P0 BRA `(.L_x_191) ;  /* 0xfffffffc00f08947 */ /* 0x004fea000383ffff */
.L_x_184:
[----:B------:R-:W-:Y:S05]  /*9280*/  BSYNC B0 ;  /* 0x0000000000007941 */ /* 0x000fea0003800000 */
.L_x_183:
[----:B------:R-:W-:Y:S05]  /*9290*/  EXIT ;  /* 0x000000000000794d */ /* 0x000fea0003800000 */
.L_x_17:
[----:B-1----:R-:W-:-:S04]  /*92a0*/  IMAD.U32 R11, RZ, RZ, UR6 ;  /* 0x00000006ff0b7e24 */ /* 0x002fc8000f8e00ff */
[----:B------:R1:W4:Y:S03]  /*92b0*/  SYNCS.PHASECHK.TRANS64.TRYWAIT P0, [R11+URZ], R10 ;  /* 0x0000000a0b0075a7 */ /* 0x000326000800017f */
[----:B----4-:R-:W-:Y:S05]  /*92c0*/  @!P0 NANOSLEEP.SYNCS 0x989680 ;  /* 0x009896800000895d */ /* 0x010fea0003900000 */
[----:B------:R-:W4:Y:S02]  /*92d0*/  @!P0 SYNCS.PHASECHK.TRANS64 P0, [R11+URZ], R10 ;  /* 0x0000000a0b0085a7 */ /* 0x000f24000800007f */
[----:B----4-:R-:W-:Y:S05]  /*92e0*/  @!P0 BRA `(.L_x_17) ;  /* 0xfffffffc00ec8947 */ /* 0x010fea000383ffff */
[----:B------:R-:W-:Y:S05]  /*92f0*/  BRA `(.L_x_16) ;  /* 0xffffff8000a47947 */ /* 0x000fea000383ffff */
.L_x_23:
[----:B-1----:R-:W-:-:S04]  /*9300*/  IMAD.U32 R140, RZ, RZ, UR12 ;  /* 0x0000000cff8c7e24 */ /* 0x002fc8000f8e00ff */
[----:B------:R1:W4:Y:S03]  /*9310*/  SYNCS.PHASECHK.TRANS64.TRYWAIT P0, [R140+URZ], R11 ;  /* 0x0000000b8c0075a7 */ /* 0x000326000800017f */
[----:B----4-:R-:W-:Y:S05]  /*9320*/  @!P0 NANOSLEEP.SYNCS 0x989680 ;  /* 0x009896800000895d */ /* 0x010fea0003900000 */
[----:B------:R-:W4:Y:S02]  /*9330*/  @!P0 SYNCS.PHASECHK.TRANS64 P0, [R140+URZ], R11 ;  /* 0x0000000b8c0085a7 */ /* 0x000f24000800007f */
[----:B----4-:R-:W-:Y:S05]  /*9340*/  @!P0 BRA `(.L_x_23) ;  /* 0xfffffffc00ec8947 */ /* 0x010fea000383ffff */
[----:B------:R-:W-:Y:S05]  /*9350*/  BRA `(.L_x_22) ;  /* 0xffffff8800e87947 */ /* 0x000fea000383ffff */
.L_x_170:
[----:B------:R-:W-:Y:S01]  /*9360*/  BSSY B1, `(.L_x_192) ;  /* 0x0000006000017945 */ /* 0x000fe20003800000 */
[----:B------:R-:W-:-:S07]  /*9370*/  IMAD.MOV.U32 R7, RZ, RZ, -0x1 ;  /* 0xffffffffff077424 */ /* 0x000fce00078e00ff */
[----:B------:R-:W-:Y:S05]  /*9380*/  WARPSYNC.COLLECTIVE R7, `(.L_x_193) ;  /* 0x00000000070c7348 */ /* 0x000fea0003c00000 */
[----:B------:R-:W-:Y:S02]  /*9390*/  ELECT P1, UR62, PT ;  /* 0x00000000003e782f */ /* 0x000fe40003820000 */
[----:B------:R-:W-:Y:S01]  /*93a0*/  MOV R7, UR62 ;  /* 0x0000003e00077c02 */ /* 0x000fe20008000f00 */
[----:B------:R-:W-:Y:S10]  /*93b0*/  ENDCOLLECTIVE ;  /* 0x000000000000791b */ /* 0x000ff40003800000 */
.L_x_193:
[----:B------:R-:W-:Y:S05]  /*93c0*/  BSYNC B1 ;  /* 0x0000000000017941 */ /* 0x000fea0003800000 */
.L_x_192:
[----:B------:R-:W-:Y:S05]  /*93d0*/  BRA `(.L_x_194) ;  /* 0xfffffff000047947 */ /* 0x000fea000383ffff */
.L_x_173:
[----:B-1----:R1:W2:Y:S02]  /*93e0*/  SYNCS.PHASECHK.TRANS64.TRYWAIT P1, [R19+URZ+0x30], R10 ;  /* 0x0000300a130075a7 */ /* 0x0022a4000802017f */
[----:B--2---:R-:W-:Y:S05]  /*93f0*/  @!P1 NANOSLEEP.SYNCS 0x989680 ;  /* 0x009896800000995d */ /* 0x004fea0003900000 */
[----:B------:R-:W2:Y:S02]  /*9400*/  @!P1 SYNCS.PHASECHK.TRANS64 P1, [R19+URZ+0x30], R10 ;  /* 0x0000300a130095a7 */ /* 0x000ea4000802007f */
[----:B--2---:R-:W-:Y:S05]  /*9410*/  @!P1 BRA `(.L_x_173) ;  /* 0xfffffffc00f09947 */ /* 0x004fea000383ffff */
[----:B------:R-:W-:Y:S05]  /*9420*/  BRA `(.L_x_195) ;  /* 0xfffffff000387947 */ /* 0x000fea000383ffff */
.L_x_182:
[----:B------:R-:W-:Y:S01]  /*9430*/  BSSY B0, `(.L_x_196) ;  /* 0x0000006000007945 */ /* 0x000fe20003800000 */
[----:B------:R-:W-:-:S07]  /*9440*/  IMAD.MOV.U32 R7, RZ, RZ, -0x1 ;  /* 0xffffffffff077424 */ /* 0x000fce00078e00ff */
[----:B------:R-:W-:Y:S05]  /*9450*/  WARPSYNC.COLLECTIVE R7, `(.L_x_197) ;  /* 0x00000000070c7348 */ /* 0x000fea0003c00000 */
[----:B------:R-:W-:Y:S02]  /*9460*/  ELECT P1, UR62, PT ;  /* 0x00000000003e782f */ /* 0x000fe40003820000 */
[----:B------:R-:W-:Y:S01]  /*9470*/  MOV R7, UR62 ;  /* 0x0000003e00077c02 */ /* 0x000fe20008000f00 */
[----:B------:R-:W-:Y:S10]  /*9480*/  ENDCOLLECTIVE ;  /* 0x000000000000791b */ /* 0x000ff40003800000 */
.L_x_197:
[----:B------:R-:W-:Y:S05]  /*9490*/  BSYNC B0 ;  /* 0x0000000000007941 */ /* 0x000fea0003800000 */
.L_x_196:
[----:B------:R-:W-:Y:S01]  /*94a0*/  PLOP3.LUT P0, PT, P1, PT, PT, 0x80, 0x0 ;  /* 0x000000000000781c */ /* 0x000fe20000f0f070 */
[----:B------:R-:W-:-:S12]  /*94b0*/  BRA `(.L_x_198) ;  /* 0xfffffff8007c7947 */ /* 0x000fd8000383ffff */
.L_x_186:
[----:B0-----:R0:W1:Y:S02]  /*94c0*/  SYNCS.PHASECHK.TRANS64.TRYWAIT P0, [R6+URZ], R3 ;  /* 0x00000003060075a7 */ /* 0x001064000800017f */
[----:B-1----:R-:W-:Y:S05]  /*94d0*/  @!P0 NANOSLEEP.SYNCS 0x989680 ;  /* 0x009896800000895d */ /* 0x002fea0003900000 */
[----:B------:R-:W1:Y:S02]  /*94e0*/  @!P0 SYNCS.PHASECHK.TRANS64 P0, [R6+URZ], R3 ;  /* 0x00000003060085a7 */ /* 0x000e64000800007f */
[----:B-1----:R-:W-:Y:S05]  /*94f0*/  @!P0 BRA `(.L_x_186) ;  /* 0xfffffffc00f08947 */ /* 0x002fea000383ffff */
[----:B------:R-:W-:Y:S05]  /*9500*/  BRA `(.L_x_199) ;  /* 0xfffffff800bc7947 */ /* 0x000fea000383ffff */
.L_x_187:
[----:B0-----:R0:W1:Y:S02]  /*9510*/  SYNCS.PHASECHK.TRANS64.TRYWAIT P0, [R7+URZ], R4 ;  /* 0x00000004070075a7 */ /* 0x001064000800017f */
[----:B-1----:R-:W-:Y:S05]  /*9520*/  @!P0 NANOSLEEP.SYNCS 0x989680 ;  /* 0x009896800000895d */ /* 0x002fea0003900000 */
[----:B------:R-:W1:Y:S02]  /*9530*/  @!P0 SYNCS.PHASECHK.TRANS64 P0, [R7+URZ], R4 ;  /* 0x00000004070085a7 */ /* 0x000e64000800007f */
[----:B-1----:R-:W-:Y:S05]  /*9540*/  @!P0 BRA `(.L_x_187) ;  /* 0xfffffffc00f08947 */ /* 0x002fea000383ffff */
[----:B------:R-:W-:Y:S05]  /*9550*/  BRA `(.L_x_200) ;  /* 0xfffffff800cc7947 */ /* 0x000fea000383ffff */
.L_x_188:
[----:B0-----:R0:W1:Y:S02]  /*9560*/  SYNCS.PHASECHK.TRANS64.TRYWAIT P0, [R6+URZ], R5 ;  /* 0x00000005060075a7 */ /* 0x001064000800017f */
[----:B-1----:R-:W-:Y:S05]  /*9570*/  @!P0 NANOSLEEP.SYNCS 0x989680 ;  /* 0x009896800000895d */ /* 0x002fea0003900000 */
[----:B------:R-:W1:Y:S02]  /*9580*/  @!P0 SYNCS.PHASECHK.TRANS64 P0, [R6+URZ], R5 ;  /* 0x00000005060085a7 */ /* 0x000e64000800007f */
[----:B-1----:R-:W-:Y:S05]  /*9590*/  @!P0 BRA `(.L_x_188) ;  /* 0xfffffffc00f08947 */ /* 0x002fea000383ffff */
[----:B------:R-:W-:Y:S05]  /*95a0*/  BRA `(.L_x_201) ;  /* 0xfffffff800dc7947 */ /* 0x000fea000383ffff */
.L_x_189:
[----:B0-----:R0:W1:Y:S02]  /*95b0*/  SYNCS.PHASECHK.TRANS64.TRYWAIT P0, [R9+URZ], R4 ;  /* 0x00000004090075a7 */ /* 0x001064000800017f */
[----:B-1----:R-:W-:Y:S05]  /*95c0*/  @!P0 NANOSLEEP.SYNCS 0x989680 ;  /* 0x009896800000895d */ /* 0x002fea0003900000 */
[----:B------:R-:W1:Y:S02]  /*95d0*/  @!P0 SYNCS.PHASECHK.TRANS64 P0, [R9+URZ], R4 ;  /* 0x00000004090085a7 */ /* 0x000e64000800007f */
[----:B-1----:R-:W-:Y:S05]  /*95e0*/  @!P0 BRA `(.L_x_189) ;  /* 0xfffffffc00f08947 */ /* 0x002fea000383ffff */
[----:B------:R-:W-:Y:S05]  /*95f0*/  BRA `(.L_x_202) ;  /* 0xfffffff800ec7947 */ /* 0x000fea000383ffff */
.L_x_190:
[----:B0-----:R0:W1:Y:S02]  /*9600*/  SYNCS.PHASECHK.TRANS64.TRYWAIT P0, [R6+URZ], R5 ;  /* 0x00000005060075a7 */ /* 0x001064000800017f */
[----:B-1----:R-:W-:Y:S05]  /*9610*/  @!P0 NANOSLEEP.SYNCS 0x989680 ;  /* 0x009896800000895d */ /* 0x002fea0003900000 */
[----:B------:R-:W1:Y:S02]  /*9620*/  @!P0 SYNCS.PHASECHK.TRANS64 P0, [R6+URZ], R5 ;  /* 0x00000005060085a7 */ /* 0x000e64000800007f */
[----:B-1----:R-:W-:Y:S05]  /*9630*/  @!P0 BRA `(.L_x_190) ;  /* 0xfffffffc00f08947 */ /* 0x002fea000383ffff */
[----:B------:R-:W-:Y:S05]  /*9640*/  BRA `(.L_x_203) ;  /* 0xfffffff800f47947 */ /* 0x000fea000383ffff */
.L_x_204:
[----:B------:R-:W-:-:S00]  /*9650*/  BRA `(.L_x_204) ;  /* 0xfffffffc00fc7947 */ /* 0x000fc0000383ffff */
[----:B------:R-:W-:-:S00]  /*9660*/  NOP ;  /* 0x0000000000007918 */ /* 0x000fc00000000000 */
        /* <DEDUP_REMOVED lines=9> */
.L_x_205:


//--------------------- .nv.shared._ZN7cutlass13device_kernelINS_4gemm6kernel13GemmUniversalIN4cute5tupleIJiiiiEEENS1_10collective13CollectiveMmaINS1_37MainloopSm90TmaGmmaWarpSpecializedFP8ILi6ENS5_IJNS4_1CILi1EEESB_SB_EEENS1_35KernelTmaWarpSpecializedCooperativeEEENS5_IJNSA_ILi128EEESF_NSA_ILi64EEEEEENS_12float_e4m3_tENS5_IJlSB_lEEESI_SJ_NS4_8TiledMMAINS4_8MMA_AtomIJNS4_4SM904GMMA31MMA_64x128x32_F32E4M3E4M3_SS_TNILNSN_7ScaleInE1ELSP_1EEEEEENS4_6LayoutINS5_IJNSA_ILi2EEESB_SB_EEENS5_IJSB_NSA_ILi0EEESV_EEEEENS5_IJNS4_10UnderscoreESY_SY_EEEEENS4_13SM90_TMA_LOADENS4_14ComposedLayoutINS4_7SwizzleILi2ELi4ELi3EEENS4_18smem_ptr_flag_bitsILi8EEENSS_INS5_IJNSA_ILi8EEESG_EEENS5_IJSG_SB_EEEEEEEvNS4_8identityES11_S1B_vS1C_EENS_8epilogue10collective6detail29Sm90TmaWarpSpecializedAdapterINS1F_15DefaultEpilogueISI_SJ_SJ_NS1E_6thread17LinearCombinationISI_Li1EffLNS1J_9ScaleType4KindE0ELNS_15FloatRoundStyleE2ESI_EENS1_15EpilogueDefaultEEEEEvvEEEEvNT_6ParamsE --------------------------
	.section	.nv.shared._ZN7cutlass13device_kernelINS_4gemm6kernel13GemmUniversalIN4cute5tupleIJiiiiEEENS1_10collective13CollectiveMmaINS1_37MainloopSm90TmaGmmaWarpSpecializedFP8ILi6ENS5_IJNS4_1CILi1EEESB_SB_EEENS1_35KernelTmaWarpSpecializedCooperativeEEENS5_IJNSA_ILi128EEESF_NSA_ILi64EEEEEENS_12float_e4m3_tENS5_IJlSB_lEEESI_SJ_NS4_8TiledMMAINS4_8MMA_AtomIJNS4_4SM904GMMA31MMA_64x128x32_F32E4M3E4M3_SS_TNILNSN_7ScaleInE1ELSP_1EEEEEENS4_6LayoutINS5_IJNSA_ILi2EEESB_SB_EEENS5_IJSB_NSA_ILi0EEESV_EEEEENS5_IJNS4_10UnderscoreESY_SY_EEEEENS4_13SM90_TMA_LOADENS4_14ComposedLayoutINS4_7SwizzleILi2ELi4ELi3EEENS4_18smem_ptr_flag_bitsILi8EEENSS_INS5_IJNSA_ILi8EEESG_EEENS5_IJSG_SB_EEEEEEEvNS4_8identityES11_S1B_vS1C_EENS_8epilogue10collective6detail29Sm90TmaWarpSpecializedAdapterINS1F_15DefaultEpilogueISI_SJ_SJ_NS1E_6thread17LinearCombinationISI_Li1EffLNS1J_9ScaleType4KindE0ELNS_15FloatRoundStyleE2ESI_EENS1_15EpilogueDefaultEEEEEvvEEEEvNT_6ParamsE,"aw",@nobits
	.sectionflags	@""
	.align	16
	.zero		1024


//--------------------- .nv.shared.reserved.0     --------------------------
	.section	.nv.shared.reserved.0,"aw",@nobits
	.weak		__nv_reservedSMEM_offset_0_alias
	.size		__nv_reservedSMEM_offset_0_alias, 0, 0
	.other		__nv_reservedSMEM_offset_0_alias,@"STO_CUDA_RESERVED_SHARED STV_DEFAULT"
__nv_reservedSMEM_offset_0_alias:
	.zero		0


//--------------------- .nv.global                --------------------------
	.section	.nv.global,"aw",@nobits
.nv.global:
	.type		_ZN40_INTERNAL_2aeb711f_4_k_cu_6d0ee286_249944cute1_E,@object
	.size		_ZN40_INTERNAL_2aeb711f_4_k_cu_6d0ee286_249944cute1_E,(_ZN40_INTERNAL_2aeb711f_4_k_cu_6d0ee286_249944cuda3std3__45__cpo6cbeginE - _ZN40_INTERNAL_2aeb711f_4_k_cu_6d0ee286_249944cute1_E)
_ZN40_INTERNAL_2aeb711f_4_k_cu_6d0ee286_249944cute1_E:
	.zero		1
	.type		_ZN40_INTERNAL_2aeb711f_4_k_cu_6d0ee286_249944cuda3std3__45__cpo6cbeginE,@object
	.size		_ZN40_INTERNAL_2aeb711f_4_k_cu_6d0ee286_249944cuda3std3__45__cpo6cbeginE,(_ZN40_INTERNAL_2aeb711f_4_k_cu_6d0ee286_249944cuda3std3__48in_placeE - _ZN40_INTERNAL_2aeb711f_4_k_cu_6d0ee286_249944cuda3std3__45__cpo6cbeginE)
_ZN40_INTERNAL_2aeb711f_4_k_cu_6d0ee286_249944cuda3std3__45__cpo6cbeginE:
	.zero		1
	.type		_ZN40_INTERNAL_2aeb711f_4_k_cu_6d0ee286_249944cuda3std3__48in_placeE,@object
	.size		_ZN40_INTERNAL_2aeb711f_4_k_cu_6d0ee286_249944cuda3std3__48in_placeE,(_ZN40_INTERNAL_2aeb711f_4_k_cu_6d0ee286_249944cuda3std6ranges3__45__cpo9iter_moveE - _ZN40_INTERNAL_2aeb711f_4_k_cu_6d0ee286_249944cuda3std3__48in_placeE)
_ZN40_INTERNAL_2aeb711f_4_k_cu_6d0ee286_249944cuda3std3__48in_placeE:
	.zero		1
	.type		_ZN40_INTERNAL_2aeb711f_4_k_cu_6d0ee286_249944cuda3std6ranges3__45__cpo9iter_moveE,@object
	.size		_ZN40_INTERNAL_2aeb711f_4_k_cu_6d0ee286_249944cuda3std6ranges3__45__cpo9iter_moveE,(_ZN40_INTERNAL_2aeb711f_4_k_cu_6d0ee286_249944cuda3std3__45__cpo5beginE - _ZN40_INTERNAL_2aeb711f_4_k_cu_6d0ee286_249944cuda3std6ranges3__45__cpo9iter_moveE)
_ZN40_INTERNAL_2aeb711f_4_k_cu_6d0ee286_249944cuda3std6ranges3__45__cpo9iter_moveE:
	.zero		1
	.type		_ZN40_INTERNAL_2aeb711f_4_k_cu_6d0ee286_249944cuda3std3__45__cpo5beginE,@object
	.size		_ZN40_INTERNAL_2aeb711f_4_k_cu_6d0ee286_249944cuda3std3__45__cpo5beginE,(_ZN40_INTERNAL_2aeb711f_4_k_cu_6d0ee286_249944cuda3std3__442_GLOBAL__N__2aeb711f_4_k_cu_6d0ee286_249946ignoreE - _ZN40_INTERNAL_2aeb711f_4_k_cu_6d0ee286_249944cuda3std3__45__cpo5beginE)
_ZN40_INTERNAL_2aeb711f_4_k_cu_6d0ee286_249944cuda3std3__45__cpo5beginE:
	.zero		1
	.type		_ZN40_INTERNAL_2aeb711f_4_k_cu_6d0ee286_249944cuda3std3__442_GLOBAL__N__2aeb711f_4_k_cu_6d0ee286_249946ignoreE,@object
	.size		_ZN40_INTERNAL_2aeb711f_4_k_cu_6d0ee286_249944cuda3std3__442_GLOBAL__N__2aeb711f_4_k_cu_6d0ee286_249946ignoreE,(_ZN40_INTERNAL_2aeb711f_4_k_cu_6d0ee286_249944cute7productE - _ZN40_INTERNAL_2aeb711f_4_k_cu_6d0ee286_249944cuda3std3__442_GLOBAL__N__2aeb711f_4_k_cu_6d0ee286_249946ignoreE)
_ZN40_INTERNAL_2aeb711f_4_k_cu_6d0ee286_249944cuda3std3__442_GLOBAL__N__2aeb711f_4_k_cu_6d0ee286_249946ignoreE:
	.zero		1
	.type		_ZN40_INTERNAL_2aeb711f_4_k_cu_6d0ee286_249944cute7productE,@object
	.size		_ZN40_INTERNAL_2aeb711f_4_k_cu_6d0ee286_249944cute7productE,(_ZN40_INTERNAL_2aeb711f_4_k_cu_6d0ee286_249944cuda3std3__45__cpo3endE - _ZN40_INTERNAL_2aeb711f_4_k_cu_6d0ee286_249944cute7productE)
_ZN40_INTERNAL_2aeb711f_4_k_cu_6d0ee286_249944cute7productE:
	.zero		1
	.type		_ZN40_INTERNAL_2aeb711f_4_k_cu_6d0ee286_249944cuda3std3__45__cpo3endE,@object
	.size		_ZN40_INTERNAL_2aeb711f_4_k_cu_6d0ee286_249944cuda3std3__45__cpo3endE,(_ZN40_INTERNAL_2aeb711f_4_k_cu_6d0ee286_249944cuda3std3__419piecewise_constructE - _ZN40_INTERNAL_2aeb711f_4_k_cu_6d0ee286_249944cuda3std3__45__cpo3endE)
_ZN40_INTERNAL_2aeb711f_4_k_cu_6d0ee286_249944cuda3std3__45__cpo3endE:
	.zero		1
	.type		_ZN40_INTERNAL_2aeb711f_4_k_cu_6d0ee286_249944cuda3std3__419piecewise_constructE,@object
	.size		_ZN40_INTERNAL_2aeb711f_4_k_cu_6d0ee286_249944cuda3std3__419piecewise_constructE,(_ZN40_INTERNAL_2aeb711f_4_k_cu_6d0ee286_249944cuda3std3__45__cpo4cendE - _ZN40_INTERNAL_2aeb711f_4_k_cu_6d0ee286_249944cuda3std3__419piecewise_constructE)
_ZN40_INTERNAL_2aeb711f_4_k_cu_6d0ee286_249944cuda3std3__419piecewise_constructE:
	.zero		1
	.type		_ZN40_INTERNAL_2aeb711f_4_k_cu_6d0ee286_249944cuda3std3__45__cpo4cendE,@object
	.size		_ZN40_INTERNAL_2aeb711f_4_k_cu_6d0ee286_249944cuda3std3__45__cpo4cendE,(_ZN40_INTERNAL_2aeb711f_4_k_cu_6d0ee286_249944cuda3std6ranges3__45__cpo4swapE - _ZN40_INTERNAL_2aeb711f_4_k_cu_6d0ee286_249944cuda3std3__45__cpo4cendE)
_ZN40_INTERNAL_2aeb711f_4_k_cu_6d0ee286_249944cuda3std3__45__cpo4cendE:
	.zero		1
	.type		_ZN40_INTERNAL_2aeb711f_4_k_cu_6d0ee286_249944cuda3std6ranges3__45__cpo4swapE,@object
	.size		_ZN40_INTERNAL_2aeb711f_4_k_cu_6d0ee286_249944cuda3std6ranges3__45__cpo4swapE,(.L_7 - _ZN40_INTERNAL_2aeb711f_4_k_cu_6d0ee286_249944cuda3std6ranges3__45__cpo4swapE)
_ZN40_INTERNAL_2aeb711f_4_k_cu_6d0ee286_249944cuda3std6ranges3__45__cpo4swapE:
	.zero		1
.L_7:


//--------------------- .nv.constant0._ZN7cutlass13device_kernelINS_4gemm6kernel13GemmUniversalIN4cute5tupleIJiiiiEEENS1_10collective13CollectiveMmaINS1_37MainloopSm90TmaGmmaWarpSpecializedFP8ILi6ENS5_IJNS4_1CILi1EEESB_SB_EEENS1_35KernelTmaWarpSpecializedCooperativeEEENS5_IJNSA_ILi128EEESF_NSA_ILi64EEEEEENS_12float_e4m3_tENS5_IJlSB_lEEESI_SJ_NS4_8TiledMMAINS4_8MMA_AtomIJNS4_4SM904GMMA31MMA_64x128x32_F32E4M3E4M3_SS_TNILNSN_7ScaleInE1ELSP_1EEEEEENS4_6LayoutINS5_IJNSA_ILi2EEESB_SB_EEENS5_IJSB_NSA_ILi0EEESV_EEEEENS5_IJNS4_10UnderscoreESY_SY_EEEEENS4_13SM90_TMA_LOADENS4_14ComposedLayoutINS4_7SwizzleILi2ELi4ELi3EEENS4_18smem_ptr_flag_bitsILi8EEENSS_INS5_IJNSA_ILi8EEESG_EEENS5_IJSG_SB_EEEEEEEvNS4_8identityES11_S1B_vS1C_EENS_8epilogue10collective6detail29Sm90TmaWarpSpecializedAdapterINS1F_15DefaultEpilogueISI_SJ_SJ_NS1E_6thread17LinearCombinationISI_Li1EffLNS1J_9ScaleType4KindE0ELNS_15FloatRoundStyleE2ESI_EENS1_15EpilogueDefaultEEEEEvvEEEEvNT_6ParamsE --------------------------
	.section	.nv.constant0._ZN7cutlass13device_kernelINS_4gemm6kernel13GemmUniversalIN4cute5tupleIJiiiiEEENS1_10collective13CollectiveMmaINS1_37MainloopSm90TmaGmmaWarpSpecializedFP8ILi6ENS5_IJNS4_1CILi1EEESB_SB_EEENS1_35KernelTmaWarpSpecializedCooperativeEEENS5_IJNSA_ILi128EEESF_NSA_ILi64EEEEEENS_12float_e4m3_tENS5_IJlSB_lEEESI_SJ_NS4_8TiledMMAINS4_8MMA_AtomIJNS4_4SM904GMMA31MMA_64x128x32_F32E4M3E4M3_SS_TNILNSN_7ScaleInE1ELSP_1EEEEEENS4_6LayoutINS5_IJNSA_ILi2EEESB_SB_EEENS5_IJSB_NSA_ILi0EEESV_EEEEENS5_IJNS4_10UnderscoreESY_SY_EEEEENS4_13SM90_TMA_LOADENS4_14ComposedLayoutINS4_7SwizzleILi2ELi4ELi3EEENS4_18smem_ptr_flag_bitsILi8EEENSS_INS5_IJNSA_ILi8EEESG_EEENS5_IJSG_SB_EEEEEEEvNS4_8identityES11_S1B_vS1C_EENS_8epilogue10collective6detail29Sm90TmaWarpSpecializedAdapterINS1F_15DefaultEpilogueISI_SJ_SJ_NS1E_6thread17LinearCombinationISI_Li1EffLNS1J_9ScaleType4KindE0ELNS_15FloatRoundStyleE2ESI_EENS1_15EpilogueDefaultEEEEEvvEEEEvNT_6ParamsE,"a",@progbits
	.sectionflags	@""
	.align	4
.nv.constant0._ZN7cutlass13device_kernelINS_4gemm6kernel13GemmUniversalIN4cute5tupleIJiiiiEEENS1_10collective13CollectiveMmaINS1_37MainloopSm90TmaGmmaWarpSpecializedFP8ILi6ENS5_IJNS4_1CILi1EEESB_SB_EEENS1_35KernelTmaWarpSpecializedCooperativeEEENS5_IJNSA_ILi128EEESF_NSA_ILi64EEEEEENS_12float_e4m3_tENS5_IJlSB_lEEESI_SJ_NS4_8TiledMMAINS4_8MMA_AtomIJNS4_4SM904GMMA31MMA_64x128x32_F32E4M3E4M3_SS_TNILNSN_7ScaleInE1ELSP_1EEEEEENS4_6LayoutINS5_IJNSA_ILi2EEESB_SB_EEENS5_IJSB_NSA_ILi0EEESV_EEEEENS5_IJNS4_10UnderscoreESY_SY_EEEEENS4_13SM90_TMA_LOADENS4_14ComposedLayoutINS4_7SwizzleILi2ELi4ELi3EEENS4_18smem_ptr_flag_bitsILi8EEENSS_INS5_IJNSA_ILi8EEESG_EEENS5_IJSG_SB_EEEEEEEvNS4_8identityES11_S1B_vS1C_EENS_8epilogue10collective6detail29Sm90TmaWarpSpecializedAdapterINS1F_15DefaultEpilogueISI_SJ_SJ_NS1E_6thread17LinearCombinationISI_Li1EffLNS1J_9ScaleType4KindE0ELNS_15FloatRoundStyleE2ESI_EENS1_15EpilogueDefaultEEEEEvvEEEEvNT_6ParamsE:
	.zero		1664


//--------------------- SYMBOLS --------------------------

	.type		.nv.reservedSmem.offset0,@object
	.size		.nv.reservedSmem.offset0,0x4
